// auto-generated by cutlass_sweep.gemm — config: {"arch": "sm_100", "cluster_m": 2, "cluster_n": 1, "dtype": "int8", "stages": 3, "tile_k": 32, "tile_m": 256, "tile_n": 64}
#include "cutlass/cutlass.h"
#include "cutlass/gemm/collective/collective_builder.hpp"
#include "cutlass/gemm/device/gemm_universal_adapter.h"
#include "cutlass/gemm/kernel/gemm_universal.hpp"
#include "cutlass/epilogue/collective/collective_builder.hpp"

using ElemA = int8_t;
using ElemB = int8_t;
using ElemCD = int8_t;
using Acc  = int32_t;
using TileShape    = cute::Shape<cute::_256, cute::_64, cute::_32>;
using ClusterShape = cute::Shape<cute::_2, cute::_1, cute::_1>;

using CollectiveEpilogue = typename cutlass::epilogue::collective::CollectiveBuilder<
    cutlass::arch::Sm100, cutlass::arch::OpClassTensorOp,
    TileShape, ClusterShape,
    cutlass::epilogue::collective::EpilogueTileAuto,
    Acc, Acc,
    ElemCD, cutlass::layout::RowMajor, 128 / cutlass::sizeof_bits<ElemCD>::value,
    ElemCD, cutlass::layout::RowMajor, 128 / cutlass::sizeof_bits<ElemCD>::value,
    cutlass::epilogue::collective::EpilogueScheduleAuto
  >::CollectiveOp;

using CollectiveMainloop = typename cutlass::gemm::collective::CollectiveBuilder<
    cutlass::arch::Sm100, cutlass::arch::OpClassTensorOp,
    ElemA, cutlass::layout::RowMajor, 128 / cutlass::sizeof_bits<ElemA>::value,
    ElemB, cutlass::layout::ColumnMajor, 128 / cutlass::sizeof_bits<ElemB>::value,
    Acc,
    TileShape, ClusterShape,
    cutlass::gemm::collective::StageCount<3>,
    cutlass::gemm::collective::KernelScheduleAuto
  >::CollectiveOp;

using GemmKernel = cutlass::gemm::kernel::GemmUniversal<
    cute::Shape<int,int,int,int>,
    CollectiveMainloop,
    CollectiveEpilogue
>;
using Gemm = cutlass::gemm::device::GemmUniversalAdapter<GemmKernel>;

// Force the device kernel symbol into the cubin without needing a host main.
auto* _anchor = &cutlass::device_kernel<GemmKernel>;


// ===== COMPILED SASS (sm_100a) =====

	.target	sm_100a

	.elftype	@"ET_EXEC"


//--------------------- .note.nv.tkinfo           --------------------------
	.section	.note.nv.tkinfo,"",@"SHT_NOTE"
	.sectionflags	@"SHF_NOTE_NV_TKINFO"
	.tkinfo
        /*0018*/ 	.word	0x00000002
        /*0030*/ 	.string	""
        /*0030*/ 	.string	"ptxas"
        /*0030*/ 	.string	"Cuda compilation tools, release 13.0, V13.0.88"
        /*0030*/ 	.string	"Build cuda_13.0.r13.0/compiler.36424714_0"
        /*0030*/ 	.string	"-arch sm_100a -m 64 "



//--------------------- .note.nv.cuinfo           --------------------------
	.section	.note.nv.cuinfo,"",@"SHT_NOTE"
	.sectionflags	@"SHF_NOTE_NV_CUINFO"
        /*0018*/ 	.short	0x0002
        /*001a*/ 	.short	0x0064
        /*001c*/ 	.short	0x0082
	.zero		2


//--------------------- .nv.info                  --------------------------
	.section	.nv.info,"",@"SHT_CUDA_INFO"
	.align	4


	//----- nvinfo : EIATTR_REGCOUNT
	.align		4
        /*0000*/ 	.byte	0x04, 0x2f
        /*0002*/ 	.short	(.L_19 - .L_18)
	.align		4
.L_18:
        /*0004*/ 	.word	index@(_ZN7cutlass13device_kernelINS_4gemm6kernel13GemmUniversalIN4cute5tupleIJiiiiEEENS1_10collective13CollectiveMmaINS1_35MainloopSm100TmaUmmaWarpSpecializedILi3ELi2ELi4ENS5_IJNS4_1CILi2EEENSA_ILi1EEESC_EEEEENS5_IJNSA_ILi256EEENSA_ILi64EEENSA_ILi32EEEEEEaNS5_IJlSC_lEEEaSJ_NS4_8TiledMMAINS4_8MMA_AtomIJNS4_21SM100_MMA_S8_2x1SM_SSIaaiLi256ELi64ELNS4_4UMMA5MajorE0ELSO_0ELNSN_8SaturateE0EEEEEENS4_6LayoutINS5_IJSC_SC_SC_EEENS5_IJNSA_ILi0EEESU_SU_EEEEENS5_IJNS4_10UnderscoreESX_SX_EEEEENS4_18SM100_TMA_2SM_LOADENS4_14ComposedLayoutINS4_7SwizzleILi1ELi4ELi3EEENS4_18smem_ptr_flag_bitsILi8EEENSS_INS5_IJNSA_ILi8EEESH_EEENS5_IJSH_SC_EEEEEEEvNS4_8identityES10_S1A_vS1B_EENS_8epilogue10collective18CollectiveEpilogueINS1D_23Sm100TmaWarpSpecializedILi1ELi1ELi64ELb0ELb0EEEJNS5_IJNSA_ILi128EEESG_SH_EEENS5_IJNSS_IS1I_SC_EENSS_ISG_SC_EEEEEaSJ_aSJ_NS1D_6fusion15FusionCallbacksIS1H_NS1N_17LinearCombinationIaiaiLNS_15FloatRoundStyleE2EEES1J_S1M_JEEENS4_5SM1004TMEM4LOAD26SM100_TMEM_LOAD_32dp32b64xENS4_13SM90_TMA_LOADENS11_INS12_ILi2ELi4ELi3EEES15_NSS_INS5_IJS16_SG_EEENS5_IJSG_SC_EEEEEEENS4_39AutoVectorizingCopyWithAssumedAlignmentILi128EEENS4_14SM90_TMA_STOREES22_S24_S24_EEEvvEEEEvNT_6ParamsE)
        /*0008*/ 	.word	0x000000c6


	//----- nvinfo : EIATTR_FRAME_SIZE
	.align		4
.L_19:
        /*000c*/ 	.byte	0x04, 0x11
        /*000e*/ 	.short	(.L_21 - .L_20)
	.align		4
.L_20:
        /*0010*/ 	.word	index@($__internal_2_$__cuda_sm10x_tcgen05_guardrail_trap_unallocated_columns_being_dealloced)
        /*0014*/ 	.word	0x00000000


	//----- nvinfo : EIATTR_FRAME_SIZE
	.align		4
.L_21:
        /*0018*/ 	.byte	0x04, 0x11
        /*001a*/ 	.short	(.L_23 - .L_22)
	.align		4
.L_22:
        /*001c*/ 	.word	index@($__internal_1_$__cuda_sm10x_tcgen05_guardrail_trap_phase_invalid_during_alloc)
        /*0020*/ 	.word	0x00000000


	//----- nvinfo : EIATTR_FRAME_SIZE
	.align		4
.L_23:
        /*0024*/ 	.byte	0x04, 0x11
        /*0026*/ 	.short	(.L_25 - .L_24)
	.align		4
.L_24:
        /*0028*/ 	.word	index@($__internal_0_$__cuda_sm10x_tcgen05_guardrail_trap_col_being_dealloced_not_returned_by_alloc)
        /*002c*/ 	.word	0x00000000


	//----- nvinfo : EIATTR_FRAME_SIZE
	.align		4
.L_25:
        /*0030*/ 	.byte	0x04, 0x11
        /*0032*/ 	.short	(.L_27 - .L_26)
	.align		4
.L_26:
        /*0034*/ 	.word	index@(_ZN7cutlass13device_kernelINS_4gemm6kernel13GemmUniversalIN4cute5tupleIJiiiiEEENS1_10collective13CollectiveMmaINS1_35MainloopSm100TmaUmmaWarpSpecializedILi3ELi2ELi4ENS5_IJNS4_1CILi2EEENSA_ILi1EEESC_EEEEENS5_IJNSA_ILi256EEENSA_ILi64EEENSA_ILi32EEEEEEaNS5_IJlSC_lEEEaSJ_NS4_8TiledMMAINS4_8MMA_AtomIJNS4_21SM100_MMA_S8_2x1SM_SSIaaiLi256ELi64ELNS4_4UMMA5MajorE0ELSO_0ELNSN_8SaturateE0EEEEEENS4_6LayoutINS5_IJSC_SC_SC_EEENS5_IJNSA_ILi0EEESU_SU_EEEEENS5_IJNS4_10UnderscoreESX_SX_EEEEENS4_18SM100_TMA_2SM_LOADENS4_14ComposedLayoutINS4_7SwizzleILi1ELi4ELi3EEENS4_18smem_ptr_flag_bitsILi8EEENSS_INS5_IJNSA_ILi8EEESH_EEENS5_IJSH_SC_EEEEEEEvNS4_8identityES10_S1A_vS1B_EENS_8epilogue10collective18CollectiveEpilogueINS1D_23Sm100TmaWarpSpecializedILi1ELi1ELi64ELb0ELb0EEEJNS5_IJNSA_ILi128EEESG_SH_EEENS5_IJNSS_IS1I_SC_EENSS_ISG_SC_EEEEEaSJ_aSJ_NS1D_6fusion15FusionCallbacksIS1H_NS1N_17LinearCombinationIaiaiLNS_15FloatRoundStyleE2EEES1J_S1M_JEEENS4_5SM1004TMEM4LOAD26SM100_TMEM_LOAD_32dp32b64xENS4_13SM90_TMA_LOADENS11_INS12_ILi2ELi4ELi3EEES15_NSS_INS5_IJS16_SG_EEENS5_IJSG_SC_EEEEEEENS4_39AutoVectorizingCopyWithAssumedAlignmentILi128EEENS4_14SM90_TMA_STOREES22_S24_S24_EEEvvEEEEvNT_6ParamsE)
        /*0038*/ 	.word	0x00000000


	//----- nvinfo : EIATTR_MIN_STACK_SIZE
	.align		4
.L_27:
        /*003c*/ 	.byte	0x04, 0x12
        /*003e*/ 	.short	(.L_29 - .L_28)
	.align		4
.L_28:
        /*0040*/ 	.word	index@(_ZN7cutlass13device_kernelINS_4gemm6kernel13GemmUniversalIN4cute5tupleIJiiiiEEENS1_10collective13CollectiveMmaINS1_35MainloopSm100TmaUmmaWarpSpecializedILi3ELi2ELi4ENS5_IJNS4_1CILi2EEENSA_ILi1EEESC_EEEEENS5_IJNSA_ILi256EEENSA_ILi64EEENSA_ILi32EEEEEEaNS5_IJlSC_lEEEaSJ_NS4_8TiledMMAINS4_8MMA_AtomIJNS4_21SM100_MMA_S8_2x1SM_SSIaaiLi256ELi64ELNS4_4UMMA5MajorE0ELSO_0ELNSN_8SaturateE0EEEEEENS4_6LayoutINS5_IJSC_SC_SC_EEENS5_IJNSA_ILi0EEESU_SU_EEEEENS5_IJNS4_10UnderscoreESX_SX_EEEEENS4_18SM100_TMA_2SM_LOADENS4_14ComposedLayoutINS4_7SwizzleILi1ELi4ELi3EEENS4_18smem_ptr_flag_bitsILi8EEENSS_INS5_IJNSA_ILi8EEESH_EEENS5_IJSH_SC_EEEEEEEvNS4_8identityES10_S1A_vS1B_EENS_8epilogue10collective18CollectiveEpilogueINS1D_23Sm100TmaWarpSpecializedILi1ELi1ELi64ELb0ELb0EEEJNS5_IJNSA_ILi128EEESG_SH_EEENS5_IJNSS_IS1I_SC_EENSS_ISG_SC_EEEEEaSJ_aSJ_NS1D_6fusion15FusionCallbacksIS1H_NS1N_17LinearCombinationIaiaiLNS_15FloatRoundStyleE2EEES1J_S1M_JEEENS4_5SM1004TMEM4LOAD26SM100_TMEM_LOAD_32dp32b64xENS4_13SM90_TMA_LOADENS11_INS12_ILi2ELi4ELi3EEES15_NSS_INS5_IJS16_SG_EEENS5_IJSG_SC_EEEEEEENS4_39AutoVectorizingCopyWithAssumedAlignmentILi128EEENS4_14SM90_TMA_STOREES22_S24_S24_EEEvvEEEEvNT_6ParamsE)
        /*0044*/ 	.word	0x00000000
.L_29:


//--------------------- .nv.compat                --------------------------
	.section	.nv.compat,"",@"SHT_CUDA_COMPAT_INFO"
	.align	4
        /*0000*/ 	.byte	0x02, 0x09, 0x01, 0x00, 0x02, 0x02, 0x03, 0x00, 0x02, 0x05, 0x06, 0x00, 0x03, 0x07, 0x01, 0x01
        /*0010*/ 	.byte	0x02, 0x03, 0x01, 0x00, 0x02, 0x06, 0x01, 0x00, 0x04, 0x0b, 0x08, 0x00, 0x01, 0x00, 0x00, 0x00
        /*0020*/ 	.byte	0x00, 0x00, 0x00, 0x00


//--------------------- .nv.info._ZN7cutlass13device_kernelINS_4gemm6kernel13GemmUniversalIN4cute5tupleIJiiiiEEENS1_10collective13CollectiveMmaINS1_35MainloopSm100TmaUmmaWarpSpecializedILi3ELi2ELi4ENS5_IJNS4_1CILi2EEENSA_ILi1EEESC_EEEEENS5_IJNSA_ILi256EEENSA_ILi64EEENSA_ILi32EEEEEEaNS5_IJlSC_lEEEaSJ_NS4_8TiledMMAINS4_8MMA_AtomIJNS4_21SM100_MMA_S8_2x1SM_SSIaaiLi256ELi64ELNS4_4UMMA5MajorE0ELSO_0ELNSN_8SaturateE0EEEEEENS4_6LayoutINS5_IJSC_SC_SC_EEENS5_IJNSA_ILi0EEESU_SU_EEEEENS5_IJNS4_10UnderscoreESX_SX_EEEEENS4_18SM100_TMA_2SM_LOADENS4_14ComposedLayoutINS4_7SwizzleILi1ELi4ELi3EEENS4_18smem_ptr_flag_bitsILi8EEENSS_INS5_IJNSA_ILi8EEESH_EEENS5_IJSH_SC_EEEEEEEvNS4_8identityES10_S1A_vS1B_EENS_8epilogue10collective18CollectiveEpilogueINS1D_23Sm100TmaWarpSpecializedILi1ELi1ELi64ELb0ELb0EEEJNS5_IJNSA_ILi128EEESG_SH_EEENS5_IJNSS_IS1I_SC_EENSS_ISG_SC_EEEEEaSJ_aSJ_NS1D_6fusion15FusionCallbacksIS1H_NS1N_17LinearCombinationIaiaiLNS_15FloatRoundStyleE2EEES1J_S1M_JEEENS4_5SM1004TMEM4LOAD26SM100_TMEM_LOAD_32dp32b64xENS4_13SM90_TMA_LOADENS11_INS12_ILi2ELi4ELi3EEES15_NSS_INS5_IJS16_SG_EEENS5_IJSG_SC_EEEEEEENS4_39AutoVectorizingCopyWithAssumedAlignmentILi128EEENS4_14SM90_TMA_STOREES22_S24_S24_EEEvvEEEEvNT_6ParamsE --------------------------
	.section	.nv.info._ZN7cutlass13device_kernelINS_4gemm6kernel13GemmUniversalIN4cute5tupleIJiiiiEEENS1_10collective13CollectiveMmaINS1_35MainloopSm100TmaUmmaWarpSpecializedILi3ELi2ELi4ENS5_IJNS4_1CILi2EEENSA_ILi1EEESC_EEEEENS5_IJNSA_ILi256EEENSA_ILi64EEENSA_ILi32EEEEEEaNS5_IJlSC_lEEEaSJ_NS4_8TiledMMAINS4_8MMA_AtomIJNS4_21SM100_MMA_S8_2x1SM_SSIaaiLi256ELi64ELNS4_4UMMA5MajorE0ELSO_0ELNSN_8SaturateE0EEEEEENS4_6LayoutINS5_IJSC_SC_SC_EEENS5_IJNSA_ILi0EEESU_SU_EEEEENS5_IJNS4_10UnderscoreESX_SX_EEEEENS4_18SM100_TMA_2SM_LOADENS4_14ComposedLayoutINS4_7SwizzleILi1ELi4ELi3EEENS4_18smem_ptr_flag_bitsILi8EEENSS_INS5_IJNSA_ILi8EEESH_EEENS5_IJSH_SC_EEEEEEEvNS4_8identityES10_S1A_vS1B_EENS_8epilogue10collective18CollectiveEpilogueINS1D_23Sm100TmaWarpSpecializedILi1ELi1ELi64ELb0ELb0EEEJNS5_IJNSA_ILi128EEESG_SH_EEENS5_IJNSS_IS1I_SC_EENSS_ISG_SC_EEEEEaSJ_aSJ_NS1D_6fusion15FusionCallbacksIS1H_NS1N_17LinearCombinationIaiaiLNS_15FloatRoundStyleE2EEES1J_S1M_JEEENS4_5SM1004TMEM4LOAD26SM100_TMEM_LOAD_32dp32b64xENS4_13SM90_TMA_LOADENS11_INS12_ILi2ELi4ELi3EEES15_NSS_INS5_IJS16_SG_EEENS5_IJSG_SC_EEEEEEENS4_39AutoVectorizingCopyWithAssumedAlignmentILi128EEENS4_14SM90_TMA_STOREES22_S24_S24_EEEvvEEEEvNT_6ParamsE,"",@"SHT_CUDA_INFO"
	.sectionflags	@""
	.align	4


	//----- nvinfo : EIATTR_CUDA_API_VERSION
	.align		4
        /*0000*/ 	.byte	0x04, 0x37
        /*0002*/ 	.short	(.L_31 - .L_30)
.L_30:
        /*0004*/ 	.word	0x00000082


	//----- nvinfo : EIATTR_KPARAM_INFO
	.align		4
.L_31:
        /*0008*/ 	.byte	0x04, 0x17
        /*000a*/ 	.short	(.L_33 - .L_32)
.L_32:
        /*000c*/ 	.word	0x00000000
        /*0010*/ 	.short	0x0000
        /*0012*/ 	.short	0x0000
        /*0014*/ 	.byte	0x00, 0xf0, 0x01, 0x20


	//----- nvinfo : EIATTR_AT_ENTRY_FRAGMENTS
	.align		4
.L_33:
        /*0018*/ 	.byte	0x04, 0x4f
        /*001a*/ 	.short	(.L_35 - .L_34)


	//   ....[0]....
.L_34:
        /*001c*/ 	.word	0x00000007


	//----- nvinfo : EIATTR_RESERVED_SMEM_USED
	.align		4
.L_35:
        /*0020*/ 	.byte	0x01, 0x41
	.zero		2


	//----- nvinfo : EIATTR_SPARSE_MMA_MASK
	.align		4
        /*0024*/ 	.byte	0x03, 0x50
        /*0026*/ 	.short	0x0000


	//----- nvinfo : EIATTR_TCGEN05_2CTA_USED
	.align		4
        /*0028*/ 	.byte	0x01, 0x52
	.zero		2


	//----- nvinfo : EIATTR_MAXREG_COUNT
	.align		4
        /*002c*/ 	.byte	0x03, 0x1b
        /*002e*/ 	.short	0x00ff


	//----- nvinfo : EIATTR_NUM_BARRIERS
	.align		4
        /*0030*/ 	.byte	0x02, 0x4c
        /*0032*/ 	.byte	0x07
	.zero		1


	//----- nvinfo : EIATTR_EXTERNS
	.align		4
        /*0034*/ 	.byte	0x04, 0x0f
        /*0036*/ 	.short	(.L_37 - .L_36)


	//   ....[0]....
	.align		4
.L_36:
        /*0038*/ 	.word	index@(__assertfail)


	//----- nvinfo : EIATTR_MERCURY_ISA_VERSION
	.align		4
.L_37:
        /*003c*/ 	.byte	0x03, 0x5f
        /*003e*/ 	.short	0x0101


	//----- nvinfo : EIATTR_INT_WARP_WIDE_INSTR_OFFSETS
	.align		4
        /*0040*/ 	.byte	0x04, 0x31
        /*0042*/ 	.short	(.L_39 - .L_38)


	//   ....[0]....
.L_38:
        /*0044*/ 	.word	0x00000c90


	//   ....[1]....
        /*0048*/ 	.word	0x00000d30


	//   ....[2]....
        /*004c*/ 	.word	0x00002090


	//   ....[3]....
        /*0050*/ 	.word	0x00003d90


	//   ....[4]....
        /*0054*/ 	.word	0x00003db0


	//   ....[5]....
        /*0058*/ 	.word	0x00003de0


	//   ....[6]....
        /*005c*/ 	.word	0x000047f0


	//   ....[7]....
        /*0060*/ 	.word	0x00004910


	//----- nvinfo : EIATTR_COOP_GROUP_MASK_REGIDS
	.align		4
.L_39:
        /*0064*/ 	.byte	0x04, 0x29
        /*0066*/ 	.short	(.L_41 - .L_40)


	//   ....[0]....
.L_40:
        /*0068*/ 	.word	0xffffffff


	//   ....[1]....
        /*006c*/ 	.word	0xffffffff


	//   ....[2]....
        /*0070*/ 	.word	0xffffffff


	//   ....[3]....
        /*0074*/ 	.word	0xffffffff


	//   ....[4]....
        /*0078*/ 	.word	0xffffffff


	//   ....[5]....
        /*007c*/ 	.word	0xffffffff


	//   ....[6]....
        /*0080*/ 	.word	0xffffffff


	//   ....[7]....
        /*0084*/ 	.word	0xffffffff


	//   ....[8]....
        /*0088*/ 	.word	0xffffffff


	//   ....[9]....
        /*008c*/ 	.word	0xffffffff


	//   ....[10]....
        /*0090*/ 	.word	0xffffffff


	//   ....[11]....
        /*0094*/ 	.word	0xffffffff


	//   ....[12]....
        /*0098*/ 	.word	0xffffffff


	//   ....[13]....
        /*009c*/ 	.word	0xffffffff


	//----- nvinfo : EIATTR_COOP_GROUP_INSTR_OFFSETS
	.align		4
.L_41:
        /*00a0*/ 	.byte	0x04, 0x28
        /*00a2*/ 	.short	(.L_43 - .L_42)


	//   ....[0]....
.L_42:
        /*00a4*/ 	.word	0x000000c0


	//   ....[1]....
        /*00a8*/ 	.word	0x00000500


	//   ....[2]....
        /*00ac*/ 	.word	0x00000660


	//   ....[3]....
        /*00b0*/ 	.word	0x00000790


	//   ....[4]....
        /*00b4*/ 	.word	0x00000880


	//   ....[5]....
        /*00b8*/ 	.word	0x000009e0


	//   ....[6]....
        /*00bc*/ 	.word	0x00000b70


	//   ....[7]....
        /*00c0*/ 	.word	0x00000db0


	//   ....[8]....
        /*00c4*/ 	.word	0x00001f70


	//   ....[9]....
        /*00c8*/ 	.word	0x00002cc0


	//   ....[10]....
        /*00cc*/ 	.word	0x00003190


	//   ....[11]....
        /*00d0*/ 	.word	0x000031c0


	//   ....[12]....
        /*00d4*/ 	.word	0x00003c90


	//   ....[13]....
        /*00d8*/ 	.word	0x00003ea0


	//----- nvinfo : EIATTR_VRC_CTA_INIT_COUNT
	.align		4
.L_43:
        /*00dc*/ 	.byte	0x02, 0x4a
        /*00de*/ 	.byte	0x80
	.zero		1


	//----- nvinfo : EIATTR_SYSCALL_OFFSETS
	.align		4
        /*00e0*/ 	.byte	0x04, 0x46
        /*00e2*/ 	.short	(.L_45 - .L_44)


	//   ....[0]....
.L_44:
        /*00e4*/ 	.word	0x00005310


	//   ....[1]....
        /*00e8*/ 	.word	0x00005450


	//   ....[2]....
        /*00ec*/ 	.word	0x00005bf0


	//----- nvinfo : EIATTR_MBARRIER_INSTR_OFFSETS
	.align		4
.L_45:
        /*00f0*/ 	.byte	0x04, 0x39
        /*00f2*/ 	.short	(.L_47 - .L_46)


	//   ....[0]....
.L_46:
        /*00f4*/ 	.word	0x000005f0
        /*00f8*/ 	.word	0x000000ff
        /*00fc*/ 	.word	0x00000000
        /*0100*/ 	.short	0x0100
        /*0102*/ 	.byte	0x08
	.zero		1


	//   ....[1]....
        /*0104*/ 	.word	0x00000600
        /*0108*/ 	.word	0x000000ff
        /*010c*/ 	.word	0x00000018
        /*0110*/ 	.short	0x0100
        /*0112*/ 	.byte	0x08
	.zero		1


	//   ....[2]....
        /*0114*/ 	.word	0x00000610
        /*0118*/ 	.word	0x000000ff
        /*011c*/ 	.word	0x00000008
        /*0120*/ 	.short	0x0100
        /*0122*/ 	.byte	0x08
	.zero		1


	//   ....[3]....
        /*0124*/ 	.word	0x00000620
        /*0128*/ 	.word	0x000000ff
        /*012c*/ 	.word	0x00000020
        /*0130*/ 	.short	0x0100
        /*0132*/ 	.byte	0x08
	.zero		1


	//   ....[4]....
        /*0134*/ 	.word	0x00000630
        /*0138*/ 	.word	0x000000ff
        /*013c*/ 	.word	0x00000010
        /*0140*/ 	.short	0x0100
        /*0142*/ 	.byte	0x08
	.zero		1


	//   ....[5]....
        /*0144*/ 	.word	0x00000640
        /*0148*/ 	.word	0x000000ff
        /*014c*/ 	.word	0x00000028
        /*0150*/ 	.short	0x0100
        /*0152*/ 	.byte	0x08
	.zero		1


	//   ....[6]....
        /*0154*/ 	.word	0x00000760
        /*0158*/ 	.word	0x000000ff
        /*015c*/ 	.word	0x00000030
        /*0160*/ 	.short	0x0100
        /*0162*/ 	.byte	0x09
	.zero		1


	//   ....[7]....
        /*0164*/ 	.word	0x00000770
        /*0168*/ 	.word	0x000000ff
        /*016c*/ 	.word	0x00000038
        /*0170*/ 	.short	0x0100
        /*0172*/ 	.byte	0x09
	.zero		1


	//   ....[8]....
        /*0174*/ 	.word	0x00000850
        /*0178*/ 	.word	0x000000ff
        /*017c*/ 	.word	0x00000040
        /*0180*/ 	.short	0x0100
        /*0182*/ 	.byte	0x08
	.zero		1


	//   ....[9]....
        /*0184*/ 	.word	0x00000860
        /*0188*/ 	.word	0x000000ff
        /*018c*/ 	.word	0x00000048
        /*0190*/ 	.short	0x0100
        /*0192*/ 	.byte	0x08
	.zero		1


	//   ....[10]....
        /*0194*/ 	.word	0x00000990
        /*0198*/ 	.word	0x000000ff
        /*019c*/ 	.word	0x00000050
        /*01a0*/ 	.short	0x0100
        /*01a2*/ 	.byte	0x08
	.zero		1


	//   ....[11]....
        /*01a4*/ 	.word	0x000009a0
        /*01a8*/ 	.word	0x000000ff
        /*01ac*/ 	.word	0x00000060
        /*01b0*/ 	.short	0x0100
        /*01b2*/ 	.byte	0x08
	.zero		1


	//   ....[12]....
        /*01b4*/ 	.word	0x000009b0
        /*01b8*/ 	.word	0x000000ff
        /*01bc*/ 	.word	0x00000058
        /*01c0*/ 	.short	0x0100
        /*01c2*/ 	.byte	0x08
	.zero		1


	//   ....[13]....
        /*01c4*/ 	.word	0x000009c0
        /*01c8*/ 	.word	0x000000ff
        /*01cc*/ 	.word	0x00000068
        /*01d0*/ 	.short	0x0100
        /*01d2*/ 	.byte	0x08
	.zero		1


	//   ....[14]....
        /*01d4*/ 	.word	0x00000ae0
        /*01d8*/ 	.word	0x000000ff
        /*01dc*/ 	.word	0x00000070
        /*01e0*/ 	.short	0x0100
        /*01e2*/ 	.byte	0x09
	.zero		1


	//   ....[15]....
        /*01e4*/ 	.word	0x00000af0
        /*01e8*/ 	.word	0x000000ff
        /*01ec*/ 	.word	0x00000090
        /*01f0*/ 	.short	0x0100
        /*01f2*/ 	.byte	0x09
	.zero		1


	//   ....[16]....
        /*01f4*/ 	.word	0x00000b00
        /*01f8*/ 	.word	0x000000ff
        /*01fc*/ 	.word	0x00000078
        /*0200*/ 	.short	0x0100
        /*0202*/ 	.byte	0x09
	.zero		1


	//   ....[17]....
        /*0204*/ 	.word	0x00000b10
        /*0208*/ 	.word	0x000000ff
        /*020c*/ 	.word	0x00000098
        /*0210*/ 	.short	0x0100
        /*0212*/ 	.byte	0x09
	.zero		1


	//   ....[18]....
        /*0214*/ 	.word	0x00000b20
        /*0218*/ 	.word	0x000000ff
        /*021c*/ 	.word	0x00000080
        /*0220*/ 	.short	0x0100
        /*0222*/ 	.byte	0x09
	.zero		1


	//   ....[19]....
        /*0224*/ 	.word	0x00000b30
        /*0228*/ 	.word	0x000000ff
        /*022c*/ 	.word	0x000000a0
        /*0230*/ 	.short	0x0100
        /*0232*/ 	.byte	0x09
	.zero		1


	//   ....[20]....
        /*0234*/ 	.word	0x00000b40
        /*0238*/ 	.word	0x000000ff
        /*023c*/ 	.word	0x00000088
        /*0240*/ 	.short	0x0100
        /*0242*/ 	.byte	0x09
	.zero		1


	//   ....[21]....
        /*0244*/ 	.word	0x00000b50
        /*0248*/ 	.word	0x000000ff
        /*024c*/ 	.word	0x000000a8
        /*0250*/ 	.short	0x0100
        /*0252*/ 	.byte	0x09
	.zero		1


	//   ....[22]....
        /*0254*/ 	.word	0x00000c40
        /*0258*/ 	.word	0x000000ff
        /*025c*/ 	.word	0x000000b0
        /*0260*/ 	.short	0x0100
        /*0262*/ 	.byte	0x08
	.zero		1


	//   ....[23]....
        /*0264*/ 	.word	0x00000c50
        /*0268*/ 	.word	0x000000ff
        /*026c*/ 	.word	0x000000c0
        /*0270*/ 	.short	0x0100
        /*0272*/ 	.byte	0x08
	.zero		1


	//   ....[24]....
        /*0274*/ 	.word	0x00000c60
        /*0278*/ 	.word	0x000000ff
        /*027c*/ 	.word	0x000000b8
        /*0280*/ 	.short	0x0100
        /*0282*/ 	.byte	0x08
	.zero		1


	//   ....[25]....
        /*0284*/ 	.word	0x00000c70
        /*0288*/ 	.word	0x000000ff
        /*028c*/ 	.word	0x000000c8
        /*0290*/ 	.short	0x0100
        /*0292*/ 	.byte	0x08
	.zero		1


	//   ....[26]....
        /*0294*/ 	.word	0x00000d60
        /*0298*/ 	.word	0x000000ff
        /*029c*/ 	.word	0x000000d0
        /*02a0*/ 	.short	0x0100
        /*02a2*/ 	.byte	0x06
	.zero		1


	//   ....[27]....
        /*02a4*/ 	.word	0x00001770
        /*02a8*/ 	.word	0x00000003
        /*02ac*/ 	.word	0x000000c0
        /*02b0*/ 	.short	0x010a
        /*02b2*/ 	.byte	0xff
	.zero		1


	//   ....[28]....
        /*02b4*/ 	.word	0x000017a0
        /*02b8*/ 	.word	0x00000003
        /*02bc*/ 	.word	0x000000b0
        /*02c0*/ 	.short	0x0101
        /*02c2*/ 	.byte	0xff
	.zero		1


	//   ....[29]....
        /*02c4*/ 	.word	0x000018a0
        /*02c8*/ 	.word	0x000000ff
        /*02cc*/ 	.word	0x00000018
        /*02d0*/ 	.short	0x010a
        /*02d2*/ 	.byte	0x08
	.zero		1


	//   ....[30]....
        /*02d4*/ 	.word	0x00001970
        /*02d8*/ 	.word	0x000000ff
        /*02dc*/ 	.word	0x00000018
        /*02e0*/ 	.short	0x010a
        /*02e2*/ 	.byte	0x21
	.zero		1


	//   ....[31]....
        /*02e4*/ 	.word	0x00001b20
        /*02e8*/ 	.word	0x000000ff
        /*02ec*/ 	.word	0x00000018
        /*02f0*/ 	.short	0x010a
        /*02f2*/ 	.byte	0x08
	.zero		1


	//   ....[32]....
        /*02f4*/ 	.word	0x00001c20
        /*02f8*/ 	.word	0x000000ff
        /*02fc*/ 	.word	0x00000048
        /*0300*/ 	.short	0x0101
        /*0302*/ 	.byte	0x04
	.zero		1


	//   ....[33]....
        /*0304*/ 	.word	0x00001c40
        /*0308*/ 	.word	0x000000ff
        /*030c*/ 	.word	0x00000018
        /*0310*/ 	.short	0x010a
        /*0312*/ 	.byte	0x08
	.zero		1


	//   ....[34]....
        /*0314*/ 	.word	0x00001cc0
        /*0318*/ 	.word	0x000000ff
        /*031c*/ 	.word	0x00000018
        /*0320*/ 	.short	0x010a
        /*0322*/ 	.byte	0x11
	.zero		1


	//   ....[35]....
        /*0324*/ 	.word	0x00001e50
        /*0328*/ 	.word	0x000000ff
        /*032c*/ 	.word	0x00000018
        /*0330*/ 	.short	0x010a
        /*0332*/ 	.byte	0x08
	.zero		1


	//   ....[36]....
        /*0334*/ 	.word	0x00001fa0
        /*0338*/ 	.word	0x00000002
        /*033c*/ 	.word	0x00000050
        /*0340*/ 	.short	0x010a
        /*0342*/ 	.byte	0xff
	.zero		1


	//   ....[37]....
        /*0344*/ 	.word	0x00002060
        /*0348*/ 	.word	0x00000002
        /*034c*/ 	.word	0x00000000
        /*0350*/ 	.short	0x0101
        /*0352*/ 	.byte	0xff
	.zero		1


	//   ....[38]....
        /*0354*/ 	.word	0x000025c0
        /*0358*/ 	.word	0x000000ff
        /*035c*/ 	.word	0x00000000
        /*0360*/ 	.short	0x010a
        /*0362*/ 	.byte	0x05
	.zero		1


	//   ....[39]....
        /*0364*/ 	.word	0x00002650
        /*0368*/ 	.word	0x000000ff
        /*036c*/ 	.word	0x00000000
        /*0370*/ 	.short	0x010a
        /*0372*/ 	.byte	0x05
	.zero		1


	//   ....[40]....
        /*0374*/ 	.word	0x000026f0
        /*0378*/ 	.word	0x00000000
        /*037c*/ 	.word	0x00000000
        /*0380*/ 	.short	0x010a
        /*0382*/ 	.byte	0xff
	.zero		1


	//   ....[41]....
        /*0384*/ 	.word	0x00002820
        /*0388*/ 	.word	0x00000000
        /*038c*/ 	.word	0x000000b0
        /*0390*/ 	.short	0x010a
        /*0392*/ 	.byte	0xff
	.zero		1


	//   ....[42]....
        /*0394*/ 	.word	0x00002890
        /*0398*/ 	.word	0x00000004
        /*039c*/ 	.word	0x00000000
        /*03a0*/ 	.short	0x0101
        /*03a2*/ 	.byte	0xff
	.zero		1


	//   ....[43]....
        /*03a4*/ 	.word	0x000028b0
        /*03a8*/ 	.word	0x000000ff
        /*03ac*/ 	.word	0x00000060
        /*03b0*/ 	.short	0x010a
        /*03b2*/ 	.byte	0x05
	.zero		1


	//   ....[44]....
        /*03b4*/ 	.word	0x000029d0
        /*03b8*/ 	.word	0x00000000
        /*03bc*/ 	.word	0x00000050
        /*03c0*/ 	.short	0x010a
        /*03c2*/ 	.byte	0xff
	.zero		1


	//   ....[45]....
        /*03c4*/ 	.word	0x00002ad0
        /*03c8*/ 	.word	0x00000000
        /*03cc*/ 	.word	0x00000000
        /*03d0*/ 	.short	0x0101
        /*03d2*/ 	.byte	0xff
	.zero		1


	//   ....[46]....
        /*03d4*/ 	.word	0x00002b60
        /*03d8*/ 	.word	0x000000ff
        /*03dc*/ 	.word	0x00000060
        /*03e0*/ 	.short	0x0106
        /*03e2*/ 	.byte	0x05
	.zero		1


	//   ....[47]....
        /*03e4*/ 	.word	0x00002b80
        /*03e8*/ 	.word	0x000000ff
        /*03ec*/ 	.word	0x00000060
        /*03f0*/ 	.short	0x010a
        /*03f2*/ 	.byte	0x05
	.zero		1


	//   ....[48]....
        /*03f4*/ 	.word	0x00002c10
        /*03f8*/ 	.word	0x000000ff
        /*03fc*/ 	.word	0x00000060
        /*0400*/ 	.short	0x0106
        /*0402*/ 	.byte	0x04
	.zero		1


	//   ....[49]....
        /*0404*/ 	.word	0x00002c50
        /*0408*/ 	.word	0x00000000
        /*040c*/ 	.word	0x00000060
        /*0410*/ 	.short	0x010a
        /*0412*/ 	.byte	0xff
	.zero		1


	//   ....[50]....
        /*0414*/ 	.word	0x00002e90
        /*0418*/ 	.word	0x000000ff
        /*041c*/ 	.word	0x00000008
        /*0420*/ 	.short	0x010a
        /*0422*/ 	.byte	0x06
	.zero		1


	//   ....[51]....
        /*0424*/ 	.word	0x00002eb0
        /*0428*/ 	.word	0x000000ff
        /*042c*/ 	.word	0x00000008
        /*0430*/ 	.short	0x010a
        /*0432*/ 	.byte	0x06
	.zero		1


	//   ....[52]....
        /*0434*/ 	.word	0x00003040
        /*0438*/ 	.word	0x000000ff
        /*043c*/ 	.word	0x00000008
        /*0440*/ 	.short	0x010a
        /*0442*/ 	.byte	0x06
	.zero		1


	//   ....[53]....
        /*0444*/ 	.word	0x00003060
        /*0448*/ 	.word	0x000000ff
        /*044c*/ 	.word	0x00000008
        /*0450*/ 	.short	0x010a
        /*0452*/ 	.byte	0x06
	.zero		1


	//   ....[54]....
        /*0454*/ 	.word	0x00003120
        /*0458*/ 	.word	0x000000ff
        /*045c*/ 	.word	0x00000000
        /*0460*/ 	.short	0x0101
        /*0462*/ 	.byte	0x07
	.zero		1


	//   ....[55]....
        /*0464*/ 	.word	0x00003400
        /*0468*/ 	.word	0x00000000
        /*046c*/ 	.word	0x00000050
        /*0470*/ 	.short	0x010a
        /*0472*/ 	.byte	0xff
	.zero		1


	//   ....[56]....
        /*0474*/ 	.word	0x000034c0
        /*0478*/ 	.word	0x00000000
        /*047c*/ 	.word	0x00000000
        /*0480*/ 	.short	0x0101
        /*0482*/ 	.byte	0xff
	.zero		1


	//   ....[57]....
        /*0484*/ 	.word	0x00003570
        /*0488*/ 	.word	0x000000ff
        /*048c*/ 	.word	0x00000000
        /*0490*/ 	.short	0x010a
        /*0492*/ 	.byte	0x06
	.zero		1


	//   ....[58]....
        /*0494*/ 	.word	0x00003580
        /*0498*/ 	.word	0x000000ff
        /*049c*/ 	.word	0x00000090
        /*04a0*/ 	.short	0x010a
        /*04a2*/ 	.byte	0x0b
	.zero		1


	//   ....[59]....
        /*04a4*/ 	.word	0x00003640
        /*04a8*/ 	.word	0x000000ff
        /*04ac*/ 	.word	0x00000000
        /*04b0*/ 	.short	0x010a
        /*04b2*/ 	.byte	0x09
	.zero		1


	//   ....[60]....
        /*04b4*/ 	.word	0x00003780
        /*04b8*/ 	.word	0x000000ff
        /*04bc*/ 	.word	0x00000000
        /*04c0*/ 	.short	0x010a
        /*04c2*/ 	.byte	0x06
	.zero		1


	//   ....[61]....
        /*04c4*/ 	.word	0x00003980
        /*04c8*/ 	.word	0x000000ff
        /*04cc*/ 	.word	0x00000000
        /*04d0*/ 	.short	0x010a
        /*04d2*/ 	.byte	0x07
	.zero		1


	//   ....[62]....
        /*04d4*/ 	.word	0x00003a10
        /*04d8*/ 	.word	0x000000ff
        /*04dc*/ 	.word	0x00000000
        /*04e0*/ 	.short	0x010a
        /*04e2*/ 	.byte	0x07
	.zero		1


	//   ....[63]....
        /*04e4*/ 	.word	0x00003aa0
        /*04e8*/ 	.word	0x000000ff
        /*04ec*/ 	.word	0x00000000
        /*04f0*/ 	.short	0x010a
        /*04f2*/ 	.byte	0x07
	.zero		1


	//   ....[64]....
        /*04f4*/ 	.word	0x00003b40
        /*04f8*/ 	.word	0x00000000
        /*04fc*/ 	.word	0x00000000
        /*0500*/ 	.short	0x010a
        /*0502*/ 	.byte	0xff
	.zero		1


	//   ....[65]....
        /*0504*/ 	.word	0x00003b80
        /*0508*/ 	.word	0x00000000
        /*050c*/ 	.word	0x00000000
        /*0510*/ 	.short	0x010a
        /*0512*/ 	.byte	0xff
	.zero		1


	//   ....[66]....
        /*0514*/ 	.word	0x00003bf0
        /*0518*/ 	.word	0x000000ff
        /*051c*/ 	.word	0x00000000
        /*0520*/ 	.short	0x0101
        /*0522*/ 	.byte	0x05
	.zero		1


	//   ....[67]....
        /*0524*/ 	.word	0x00003c30
        /*0528*/ 	.word	0x000000ff
        /*052c*/ 	.word	0x000000d0
        /*0530*/ 	.short	0x010a
        /*0532*/ 	.byte	0x08
	.zero		1


	//   ....[68]....
        /*0534*/ 	.word	0x00003c80
        /*0538*/ 	.word	0x000000ff
        /*053c*/ 	.word	0x00000000
        /*0540*/ 	.short	0x0101
        /*0542*/ 	.byte	0x05
	.zero		1


	//   ....[69]....
        /*0544*/ 	.word	0x00004090
        /*0548*/ 	.word	0x00000000
        /*054c*/ 	.word	0x00000050
        /*0550*/ 	.short	0x010a
        /*0552*/ 	.byte	0xff
	.zero		1


	//   ....[70]....
        /*0554*/ 	.word	0x00004180
        /*0558*/ 	.word	0x00000000
        /*055c*/ 	.word	0x00000000
        /*0560*/ 	.short	0x0101
        /*0562*/ 	.byte	0xff
	.zero		1


	//   ....[71]....
        /*0564*/ 	.word	0x000044a0
        /*0568*/ 	.word	0x000000ff
        /*056c*/ 	.word	0x00000048
        /*0570*/ 	.short	0x010a
        /*0572*/ 	.byte	0x06
	.zero		1


	//   ....[72]....
        /*0574*/ 	.word	0x00004620
        /*0578*/ 	.word	0x000000ff
        /*057c*/ 	.word	0x00000038
        /*0580*/ 	.short	0x010a
        /*0582*/ 	.byte	0x06
	.zero		1


	//   ....[73]....
        /*0584*/ 	.word	0x00004950
        /*0588*/ 	.word	0x000000ff
        /*058c*/ 	.word	0x00000030
        /*0590*/ 	.short	0x010b
        /*0592*/ 	.byte	0x06
	.zero		1


	//   ....[74]....
        /*0594*/ 	.word	0x00004970
        /*0598*/ 	.word	0x000000ff
        /*059c*/ 	.word	0x00000000
        /*05a0*/ 	.short	0x0101
        /*05a2*/ 	.byte	0x25
	.zero		1


	//   ....[75]....
        /*05a4*/ 	.word	0x000049b0
        /*05a8*/ 	.word	0x00000000
        /*05ac*/ 	.word	0x00000038
        /*05b0*/ 	.short	0x010a
        /*05b2*/ 	.byte	0xff
	.zero		1


	//   ....[76]....
        /*05b4*/ 	.word	0x00004d20
        /*05b8*/ 	.word	0x00000000
        /*05bc*/ 	.word	0x00000050
        /*05c0*/ 	.short	0x010a
        /*05c2*/ 	.byte	0xff
	.zero		1


	//   ....[77]....
        /*05c4*/ 	.word	0x00004e30
        /*05c8*/ 	.word	0x00000000
        /*05cc*/ 	.word	0x00000000
        /*05d0*/ 	.short	0x0101
        /*05d2*/ 	.byte	0xff
	.zero		1


	//   ....[78]....
        /*05d4*/ 	.word	0x000057d0
        /*05d8*/ 	.word	0x000000ff
        /*05dc*/ 	.word	0x00000030
        /*05e0*/ 	.short	0x010a
        /*05e2*/ 	.byte	0x2b
	.zero		1


	//   ....[79]....
        /*05e4*/ 	.word	0x000057e0
        /*05e8*/ 	.word	0x000000bb
        /*05ec*/ 	.word	0x00000070
        /*05f0*/ 	.short	0x010a
        /*05f2*/ 	.byte	0xff
	.zero		1


	//   ....[80]....
        /*05f4*/ 	.word	0x00005970
        /*05f8*/ 	.word	0x000000ff
        /*05fc*/ 	.word	0x00000030
        /*0600*/ 	.short	0x010a
        /*0602*/ 	.byte	0x2b
	.zero		1


	//   ....[81]....
        /*0604*/ 	.word	0x00005a70
        /*0608*/ 	.word	0x000000ff
        /*060c*/ 	.word	0x00000000
        /*0610*/ 	.short	0x0101
        /*0612*/ 	.byte	0x04
	.zero		1


	//   ....[82]....
        /*0614*/ 	.word	0x00005ad0
        /*0618*/ 	.word	0x000000bb
        /*061c*/ 	.word	0x00000070
        /*0620*/ 	.short	0x010a
        /*0622*/ 	.byte	0xff
	.zero		1


	//   ....[83]....
        /*0624*/ 	.word	0x00005d70
        /*0628*/ 	.word	0x000000bb
        /*062c*/ 	.word	0x00000000
        /*0630*/ 	.short	0x0101
        /*0632*/ 	.byte	0xff
	.zero		1


	//   ....[84]....
        /*0634*/ 	.word	0x00007020
        /*0638*/ 	.word	0x00000003
        /*063c*/ 	.word	0x000000c0
        /*0640*/ 	.short	0x010a
        /*0642*/ 	.byte	0xff
	.zero		1


	//   ....[85]....
        /*0644*/ 	.word	0x00007080
        /*0648*/ 	.word	0x00000002
        /*064c*/ 	.word	0x00000018
        /*0650*/ 	.short	0x010a
        /*0652*/ 	.byte	0xff
	.zero		1


	//   ....[86]....
        /*0654*/ 	.word	0x000070e0
        /*0658*/ 	.word	0x00000002
        /*065c*/ 	.word	0x00000018
        /*0660*/ 	.short	0x010a
        /*0662*/ 	.byte	0xff
	.zero		1


	//   ....[87]....
        /*0664*/ 	.word	0x00007130
        /*0668*/ 	.word	0x00000002
        /*066c*/ 	.word	0x00000050
        /*0670*/ 	.short	0x010a
        /*0672*/ 	.byte	0xff
	.zero		1


	//   ....[88]....
        /*0674*/ 	.word	0x00007190
        /*0678*/ 	.word	0x00000000
        /*067c*/ 	.word	0x00000000
        /*0680*/ 	.short	0x010a
        /*0682*/ 	.byte	0xff
	.zero		1


	//   ....[89]....
        /*0684*/ 	.word	0x000071f0
        /*0688*/ 	.word	0x00000000
        /*068c*/ 	.word	0x00000000
        /*0690*/ 	.short	0x010a
        /*0692*/ 	.byte	0xff
	.zero		1


	//   ....[90]....
        /*0694*/ 	.word	0x00007240
        /*0698*/ 	.word	0x00000000
        /*069c*/ 	.word	0x000000b0
        /*06a0*/ 	.short	0x010a
        /*06a2*/ 	.byte	0xff
	.zero		1


	//   ....[91]....
        /*06a4*/ 	.word	0x000072a0
        /*06a8*/ 	.word	0x00000000
        /*06ac*/ 	.word	0x00000060
        /*06b0*/ 	.short	0x010a
        /*06b2*/ 	.byte	0xff
	.zero		1


	//   ....[92]....
        /*06b4*/ 	.word	0x000072f0
        /*06b8*/ 	.word	0x00000000
        /*06bc*/ 	.word	0x00000050
        /*06c0*/ 	.short	0x010a
        /*06c2*/ 	.byte	0xff
	.zero		1


	//   ....[93]....
        /*06c4*/ 	.word	0x00007350
        /*06c8*/ 	.word	0x00000000
        /*06cc*/ 	.word	0x00000060
        /*06d0*/ 	.short	0x010a
        /*06d2*/ 	.byte	0xff
	.zero		1


	//   ....[94]....
        /*06d4*/ 	.word	0x000073b0
        /*06d8*/ 	.word	0x00000004
        /*06dc*/ 	.word	0x00000008
        /*06e0*/ 	.short	0x010a
        /*06e2*/ 	.byte	0xff
	.zero		1


	//   ....[95]....
        /*06e4*/ 	.word	0x00007490
        /*06e8*/ 	.word	0x00000002
        /*06ec*/ 	.word	0x00000008
        /*06f0*/ 	.short	0x010a
        /*06f2*/ 	.byte	0xff
	.zero		1


	//   ....[96]....
        /*06f4*/ 	.word	0x000074e0
        /*06f8*/ 	.word	0x00000000
        /*06fc*/ 	.word	0x00000050
        /*0700*/ 	.short	0x010a
        /*0702*/ 	.byte	0xff
	.zero		1


	//   ....[97]....
        /*0704*/ 	.word	0x00007540
        /*0708*/ 	.word	0x00000000
        /*070c*/ 	.word	0x00000090
        /*0710*/ 	.short	0x010a
        /*0712*/ 	.byte	0xff
	.zero		1


	//   ....[98]....
        /*0714*/ 	.word	0x000075a0
        /*0718*/ 	.word	0x00000000
        /*071c*/ 	.word	0x00000000
        /*0720*/ 	.short	0x010a
        /*0722*/ 	.byte	0xff
	.zero		1


	//   ....[99]....
        /*0724*/ 	.word	0x00007600
        /*0728*/ 	.word	0x00000000
        /*072c*/ 	.word	0x00000000
        /*0730*/ 	.short	0x010a
        /*0732*/ 	.byte	0xff
	.zero		1


	//   ....[100]....
        /*0734*/ 	.word	0x00007660
        /*0738*/ 	.word	0x00000000
        /*073c*/ 	.word	0x00000000
        /*0740*/ 	.short	0x010a
        /*0742*/ 	.byte	0xff
	.zero		1


	//   ....[101]....
        /*0744*/ 	.word	0x000076c0
        /*0748*/ 	.word	0x00000000
        /*074c*/ 	.word	0x00000000
        /*0750*/ 	.short	0x010a
        /*0752*/ 	.byte	0xff
	.zero		1


	//   ....[102]....
        /*0754*/ 	.word	0x00007720
        /*0758*/ 	.word	0x00000000
        /*075c*/ 	.word	0x000000d0
        /*0760*/ 	.short	0x010a
        /*0762*/ 	.byte	0xff
	.zero		1


	//   ....[103]....
        /*0764*/ 	.word	0x00007770
        /*0768*/ 	.word	0x00000000
        /*076c*/ 	.word	0x00000050
        /*0770*/ 	.short	0x010a
        /*0772*/ 	.byte	0xff
	.zero		1


	//   ....[104]....
        /*0774*/ 	.word	0x000077d0
        /*0778*/ 	.word	0x00000000
        /*077c*/ 	.word	0x00000048
        /*0780*/ 	.short	0x010a
        /*0782*/ 	.byte	0xff
	.zero		1


	//   ....[105]....
        /*0784*/ 	.word	0x00007830
        /*0788*/ 	.word	0x00000003
        /*078c*/ 	.word	0x00000038
        /*0790*/ 	.short	0x010a
        /*0792*/ 	.byte	0xff
	.zero		1


	//   ....[106]....
        /*0794*/ 	.word	0x00007880
        /*0798*/ 	.word	0x00000000
        /*079c*/ 	.word	0x00000050
        /*07a0*/ 	.short	0x010a
        /*07a2*/ 	.byte	0xff
	.zero		1


	//   ....[107]....
        /*07a4*/ 	.word	0x000078e0
        /*07a8*/ 	.word	0x00000000
        /*07ac*/ 	.word	0x00000030
        /*07b0*/ 	.short	0x010a
        /*07b2*/ 	.byte	0xff
	.zero		1


	//   ....[108]....
        /*07b4*/ 	.word	0x00007930
        /*07b8*/ 	.word	0x000000bb
        /*07bc*/ 	.word	0x00000070
        /*07c0*/ 	.short	0x010a
        /*07c2*/ 	.byte	0xff
	.zero		1


	//----- nvinfo : EIATTR_NUM_MBARRIERS
	.align		4
.L_47:
        /*07c4*/ 	.byte	0x03, 0x38
        /*07c6*/ 	.short	0x001b


	//----- nvinfo : EIATTR_EXIT_INSTR_OFFSETS
	.align		4
        /*07c8*/ 	.byte	0x04, 0x1c
        /*07ca*/ 	.short	(.L_49 - .L_48)


	//   ....[0]....
.L_48:
        /*07cc*/ 	.word	0x00002720


	//   ....[1]....
        /*07d0*/ 	.word	0x00002c20


	//   ....[2]....
        /*07d4*/ 	.word	0x00002c80


	//   ....[3]....
        /*07d8*/ 	.word	0x00003eb0


	//   ....[4]....
        /*07dc*/ 	.word	0x000049e0


	//   ....[5]....
        /*07e0*/ 	.word	0x00004a20


	//   ....[6]....
        /*07e4*/ 	.word	0x00007010


	//----- nvinfo : EIATTR_MAX_THREADS
	.align		4
.L_49:
        /*07e8*/ 	.byte	0x04, 0x05
        /*07ea*/ 	.short	(.L_51 - .L_50)
.L_50:
        /*07ec*/ 	.word	0x00000100
        /*07f0*/ 	.word	0x00000001
        /*07f4*/ 	.word	0x00000001


	//----- nvinfo : EIATTR_CRS_STACK_SIZE
	.align		4
.L_51:
        /*07f8*/ 	.byte	0x04, 0x1e
        /*07fa*/ 	.short	(.L_53 - .L_52)
.L_52:
        /*07fc*/ 	.word	0x00000000


	//----- nvinfo : EIATTR_CBANK_PARAM_SIZE
	.align		4
.L_53:
        /*0800*/ 	.byte	0x03, 0x19
        /*0802*/ 	.short	0x0800


	//----- nvinfo : EIATTR_PARAM_CBANK
	.align		4
        /*0804*/ 	.byte	0x04, 0x0a
        /*0806*/ 	.short	(.L_55 - .L_54)
	.align		4
.L_54:
        /*0808*/ 	.word	index@(.nv.constant0._ZN7cutlass13device_kernelINS_4gemm6kernel13GemmUniversalIN4cute5tupleIJiiiiEEENS1_10collective13CollectiveMmaINS1_35MainloopSm100TmaUmmaWarpSpecializedILi3ELi2ELi4ENS5_IJNS4_1CILi2EEENSA_ILi1EEESC_EEEEENS5_IJNSA_ILi256EEENSA_ILi64EEENSA_ILi32EEEEEEaNS5_IJlSC_lEEEaSJ_NS4_8TiledMMAINS4_8MMA_AtomIJNS4_21SM100_MMA_S8_2x1SM_SSIaaiLi256ELi64ELNS4_4UMMA5MajorE0ELSO_0ELNSN_8SaturateE0EEEEEENS4_6LayoutINS5_IJSC_SC_SC_EEENS5_IJNSA_ILi0EEESU_SU_EEEEENS5_IJNS4_10UnderscoreESX_SX_EEEEENS4_18SM100_TMA_2SM_LOADENS4_14ComposedLayoutINS4_7SwizzleILi1ELi4ELi3EEENS4_18smem_ptr_flag_bitsILi8EEENSS_INS5_IJNSA_ILi8EEESH_EEENS5_IJSH_SC_EEEEEEEvNS4_8identityES10_S1A_vS1B_EENS_8epilogue10collective18CollectiveEpilogueINS1D_23Sm100TmaWarpSpecializedILi1ELi1ELi64ELb0ELb0EEEJNS5_IJNSA_ILi128EEESG_SH_EEENS5_IJNSS_IS1I_SC_EENSS_ISG_SC_EEEEEaSJ_aSJ_NS1D_6fusion15FusionCallbacksIS1H_NS1N_17LinearCombinationIaiaiLNS_15FloatRoundStyleE2EEES1J_S1M_JEEENS4_5SM1004TMEM4LOAD26SM100_TMEM_LOAD_32dp32b64xENS4_13SM90_TMA_LOADENS11_INS12_ILi2ELi4ELi3EEES15_NSS_INS5_IJS16_SG_EEENS5_IJSG_SC_EEEEEEENS4_39AutoVectorizingCopyWithAssumedAlignmentILi128EEENS4_14SM90_TMA_STOREES22_S24_S24_EEEvvEEEEvNT_6ParamsE)
        /*080c*/ 	.short	0x0380
        /*080e*/ 	.short	0x0800


	//----- nvinfo : EIATTR_SW_WAR
	.align		4
.L_55:
        /*0810*/ 	.byte	0x04, 0x36
        /*0812*/ 	.short	(.L_57 - .L_56)
.L_56:
        /*0814*/ 	.word	0x00000008
.L_57:


//--------------------- .nv.callgraph             --------------------------
	.section	.nv.callgraph,"",@"SHT_CUDA_CALLGRAPH"
	.align	4
	.sectionentsize	8
	.align		4
        /*0000*/ 	.word	0x00000000
	.align		4
        /*0004*/ 	.word	0xffffffff
	.align		4
        /*0008*/ 	.word	index@(_ZN7cutlass13device_kernelINS_4gemm6kernel13GemmUniversalIN4cute5tupleIJiiiiEEENS1_10collective13CollectiveMmaINS1_35MainloopSm100TmaUmmaWarpSpecializedILi3ELi2ELi4ENS5_IJNS4_1CILi2EEENSA_ILi1EEESC_EEEEENS5_IJNSA_ILi256EEENSA_ILi64EEENSA_ILi32EEEEEEaNS5_IJlSC_lEEEaSJ_NS4_8TiledMMAINS4_8MMA_AtomIJNS4_21SM100_MMA_S8_2x1SM_SSIaaiLi256ELi64ELNS4_4UMMA5MajorE0ELSO_0ELNSN_8SaturateE0EEEEEENS4_6LayoutINS5_IJSC_SC_SC_EEENS5_IJNSA_ILi0EEESU_SU_EEEEENS5_IJNS4_10UnderscoreESX_SX_EEEEENS4_18SM100_TMA_2SM_LOADENS4_14ComposedLayoutINS4_7SwizzleILi1ELi4ELi3EEENS4_18smem_ptr_flag_bitsILi8EEENSS_INS5_IJNSA_ILi8EEESH_EEENS5_IJSH_SC_EEEEEEEvNS4_8identityES10_S1A_vS1B_EENS_8epilogue10collective18CollectiveEpilogueINS1D_23Sm100TmaWarpSpecializedILi1ELi1ELi64ELb0ELb0EEEJNS5_IJNSA_ILi128EEESG_SH_EEENS5_IJNSS_IS1I_SC_EENSS_ISG_SC_EEEEEaSJ_aSJ_NS1D_6fusion15FusionCallbacksIS1H_NS1N_17LinearCombinationIaiaiLNS_15FloatRoundStyleE2EEES1J_S1M_JEEENS4_5SM1004TMEM4LOAD26SM100_TMEM_LOAD_32dp32b64xENS4_13SM90_TMA_LOADENS11_INS12_ILi2ELi4ELi3EEES15_NSS_INS5_IJS16_SG_EEENS5_IJSG_SC_EEEEEEENS4_39AutoVectorizingCopyWithAssumedAlignmentILi128EEENS4_14SM90_TMA_STOREES22_S24_S24_EEEvvEEEEvNT_6ParamsE)
	.align		4
        /*000c*/ 	.word	index@(__assertfail)
	.align		4
        /*0010*/ 	.word	0x00000000
	.align		4
        /*0014*/ 	.word	0xfffffffe
	.align		4
        /*0018*/ 	.word	0x00000000
	.align		4
        /*001c*/ 	.word	0xfffffffd
	.align		4
        /*0020*/ 	.word	0x00000000
	.align		4
        /*0024*/ 	.word	0xfffffffc


//--------------------- .nv.constant4             --------------------------
	.section	.nv.constant4,"a",@progbits
	.align	8
	.align		8
.nv.constant4:
        /*0000*/ 	.dword	__assertfail
	.align		8
        /*0008*/ 	.dword	__unnamed_1
	.align		8
        /*0010*/ 	.dword	__unnamed_2
	.align		8
        /*0018*/ 	.dword	_ZN40_INTERNAL_3682b14b_4_k_cu_924d8010_100144cuda3std3__45__cpo5beginE
	.align		8
        /*0020*/ 	.dword	_ZN40_INTERNAL_3682b14b_4_k_cu_924d8010_100144cuda3std3__45__cpo3endE
	.align		8
        /*0028*/ 	.dword	_ZN40_INTERNAL_3682b14b_4_k_cu_924d8010_100144cuda3std3__45__cpo6cbeginE
	.align		8
        /*0030*/ 	.dword	_ZN40_INTERNAL_3682b14b_4_k_cu_924d8010_100144cuda3std3__45__cpo4cendE
	.align		8
        /*0038*/ 	.dword	_ZN40_INTERNAL_3682b14b_4_k_cu_924d8010_100144cuda3std3__442_GLOBAL__N__3682b14b_4_k_cu_924d8010_100146ignoreE
	.align		8
        /*0040*/ 	.dword	_ZN40_INTERNAL_3682b14b_4_k_cu_924d8010_100144cuda3std3__419piecewise_constructE
	.align		8
        /*0048*/ 	.dword	_ZN40_INTERNAL_3682b14b_4_k_cu_924d8010_100144cuda3std3__48in_placeE
	.align		8
        /*0050*/ 	.dword	_ZN40_INTERNAL_3682b14b_4_k_cu_924d8010_100144cuda3std6ranges3__45__cpo4swapE
	.align		8
        /*0058*/ 	.dword	_ZN40_INTERNAL_3682b14b_4_k_cu_924d8010_100144cuda3std6ranges3__45__cpo9iter_moveE
	.align		8
        /*0060*/ 	.dword	_ZN40_INTERNAL_3682b14b_4_k_cu_924d8010_100144cute7productE
	.align		8
        /*0068*/ 	.dword	_ZN40_INTERNAL_3682b14b_4_k_cu_924d8010_100144cute1_E
	.align		8
        /*0070*/ 	.dword	$str$25
	.align		8
        /*0078*/ 	.dword	$str$26
	.align		8
        /*0080*/ 	.dword	$str$27
	.align		8
        /*0088*/ 	.dword	$str$28


//--------------------- .text._ZN7cutlass13device_kernelINS_4gemm6kernel13GemmUniversalIN4cute5tupleIJiiiiEEENS1_10collective13CollectiveMmaINS1_35MainloopSm100TmaUmmaWarpSpecializedILi3ELi2ELi4ENS5_IJNS4_1CILi2EEENSA_ILi1EEESC_EEEEENS5_IJNSA_ILi256EEENSA_ILi64EEENSA_ILi32EEEEEEaNS5_IJlSC_lEEEaSJ_NS4_8TiledMMAINS4_8MMA_AtomIJNS4_21SM100_MMA_S8_2x1SM_SSIaaiLi256ELi64ELNS4_4UMMA5MajorE0ELSO_0ELNSN_8SaturateE0EEEEEENS4_6LayoutINS5_IJSC_SC_SC_EEENS5_IJNSA_ILi0EEESU_SU_EEEEENS5_IJNS4_10UnderscoreESX_SX_EEEEENS4_18SM100_TMA_2SM_LOADENS4_14ComposedLayoutINS4_7SwizzleILi1ELi4ELi3EEENS4_18smem_ptr_flag_bitsILi8EEENSS_INS5_IJNSA_ILi8EEESH_EEENS5_IJSH_SC_EEEEEEEvNS4_8identityES10_S1A_vS1B_EENS_8epilogue10collective18CollectiveEpilogueINS1D_23Sm100TmaWarpSpecializedILi1ELi1ELi64ELb0ELb0EEEJNS5_IJNSA_ILi128EEESG_SH_EEENS5_IJNSS_IS1I_SC_EENSS_ISG_SC_EEEEEaSJ_aSJ_NS1D_6fusion15FusionCallbacksIS1H_NS1N_17LinearCombinationIaiaiLNS_15FloatRoundStyleE2EEES1J_S1M_JEEENS4_5SM1004TMEM4LOAD26SM100_TMEM_LOAD_32dp32b64xENS4_13SM90_TMA_LOADENS11_INS12_ILi2ELi4ELi3EEES15_NSS_INS5_IJS16_SG_EEENS5_IJSG_SC_EEEEEEENS4_39AutoVectorizingCopyWithAssumedAlignmentILi128EEENS4_14SM90_TMA_STOREES22_S24_S24_EEEvvEEEEvNT_6ParamsE --------------------------
	.section	.text._ZN7cutlass13device_kernelINS_4gemm6kernel13GemmUniversalIN4cute5tupleIJiiiiEEENS1_10collective13CollectiveMmaINS1_35MainloopSm100TmaUmmaWarpSpecializedILi3ELi2ELi4ENS5_IJNS4_1CILi2EEENSA_ILi1EEESC_EEEEENS5_IJNSA_ILi256EEENSA_ILi64EEENSA_ILi32EEEEEEaNS5_IJlSC_lEEEaSJ_NS4_8TiledMMAINS4_8MMA_AtomIJNS4_21SM100_MMA_S8_2x1SM_SSIaaiLi256ELi64ELNS4_4UMMA5MajorE0ELSO_0ELNSN_8SaturateE0EEEEEENS4_6LayoutINS5_IJSC_SC_SC_EEENS5_IJNSA_ILi0EEESU_SU_EEEEENS5_IJNS4_10UnderscoreESX_SX_EEEEENS4_18SM100_TMA_2SM_LOADENS4_14ComposedLayoutINS4_7SwizzleILi1ELi4ELi3EEENS4_18smem_ptr_flag_bitsILi8EEENSS_INS5_IJNSA_ILi8EEESH_EEENS5_IJSH_SC_EEEEEEEvNS4_8identityES10_S1A_vS1B_EENS_8epilogue10collective18CollectiveEpilogueINS1D_23Sm100TmaWarpSpecializedILi1ELi1ELi64ELb0ELb0EEEJNS5_IJNSA_ILi128EEESG_SH_EEENS5_IJNSS_IS1I_SC_EENSS_ISG_SC_EEEEEaSJ_aSJ_NS1D_6fusion15FusionCallbacksIS1H_NS1N_17LinearCombinationIaiaiLNS_15FloatRoundStyleE2EEES1J_S1M_JEEENS4_5SM1004TMEM4LOAD26SM100_TMEM_LOAD_32dp32b64xENS4_13SM90_TMA_LOADENS11_INS12_ILi2ELi4ELi3EEES15_NSS_INS5_IJS16_SG_EEENS5_IJSG_SC_EEEEEEENS4_39AutoVectorizingCopyWithAssumedAlignmentILi128EEENS4_14SM90_TMA_STOREES22_S24_S24_EEEvvEEEEvNT_6ParamsE,"ax",@progbits
	.align	128
.text._ZN7cutlass13device_kernelINS_4gemm6kernel13GemmUniversalIN4cute5tupleIJiiiiEEENS1_10collective13CollectiveMmaINS1_35MainloopSm100TmaUmmaWarpSpecializedILi3ELi2ELi4ENS5_IJNS4_1CILi2EEENSA_ILi1EEESC_EEEEENS5_IJNSA_ILi256EEENSA_ILi64EEENSA_ILi32EEEEEEaNS5_IJlSC_lEEEaSJ_NS4_8TiledMMAINS4_8MMA_AtomIJNS4_21SM100_MMA_S8_2x1SM_SSIaaiLi256ELi64ELNS4_4UMMA5MajorE0ELSO_0ELNSN_8SaturateE0EEEEEENS4_6LayoutINS5_IJSC_SC_SC_EEENS5_IJNSA_ILi0EEESU_SU_EEEEENS5_IJNS4_10UnderscoreESX_SX_EEEEENS4_18SM100_TMA_2SM_LOADENS4_14ComposedLayoutINS4_7SwizzleILi1ELi4ELi3EEENS4_18smem_ptr_flag_bitsILi8EEENSS_INS5_IJNSA_ILi8EEESH_EEENS5_IJSH_SC_EEEEEEEvNS4_8identityES10_S1A_vS1B_EENS_8epilogue10collective18CollectiveEpilogueINS1D_23Sm100TmaWarpSpecializedILi1ELi1ELi64ELb0ELb0EEEJNS5_IJNSA_ILi128EEESG_SH_EEENS5_IJNSS_IS1I_SC_EENSS_ISG_SC_EEEEEaSJ_aSJ_NS1D_6fusion15FusionCallbacksIS1H_NS1N_17LinearCombinationIaiaiLNS_15FloatRoundStyleE2EEES1J_S1M_JEEENS4_5SM1004TMEM4LOAD26SM100_TMEM_LOAD_32dp32b64xENS4_13SM90_TMA_LOADENS11_INS12_ILi2ELi4ELi3EEES15_NSS_INS5_IJS16_SG_EEENS5_IJSG_SC_EEEEEEENS4_39AutoVectorizingCopyWithAssumedAlignmentILi128EEENS4_14SM90_TMA_STOREES22_S24_S24_EEEvvEEEEvNT_6ParamsE:
        .type           _ZN7cutlass13device_kernelINS_4gemm6kernel13GemmUniversalIN4cute5tupleIJiiiiEEENS1_10collective13CollectiveMmaINS1_35MainloopSm100TmaUmmaWarpSpecializedILi3ELi2ELi4ENS5_IJNS4_1CILi2EEENSA_ILi1EEESC_EEEEENS5_IJNSA_ILi256EEENSA_ILi64EEENSA_ILi32EEEEEEaNS5_IJlSC_lEEEaSJ_NS4_8TiledMMAINS4_8MMA_AtomIJNS4_21SM100_MMA_S8_2x1SM_SSIaaiLi256ELi64ELNS4_4UMMA5MajorE0ELSO_0ELNSN_8SaturateE0EEEEEENS4_6LayoutINS5_IJSC_SC_SC_EEENS5_IJNSA_ILi0EEESU_SU_EEEEENS5_IJNS4_10UnderscoreESX_SX_EEEEENS4_18SM100_TMA_2SM_LOADENS4_14ComposedLayoutINS4_7SwizzleILi1ELi4ELi3EEENS4_18smem_ptr_flag_bitsILi8EEENSS_INS5_IJNSA_ILi8EEESH_EEENS5_IJSH_SC_EEEEEEEvNS4_8identityES10_S1A_vS1B_EENS_8epilogue10collective18CollectiveEpilogueINS1D_23Sm100TmaWarpSpecializedILi1ELi1ELi64ELb0ELb0EEEJNS5_IJNSA_ILi128EEESG_SH_EEENS5_IJNSS_IS1I_SC_EENSS_ISG_SC_EEEEEaSJ_aSJ_NS1D_6fusion15FusionCallbacksIS1H_NS1N_17LinearCombinationIaiaiLNS_15FloatRoundStyleE2EEES1J_S1M_JEEENS4_5SM1004TMEM4LOAD26SM100_TMEM_LOAD_32dp32b64xENS4_13SM90_TMA_LOADENS11_INS12_ILi2ELi4ELi3EEES15_NSS_INS5_IJS16_SG_EEENS5_IJSG_SC_EEEEEEENS4_39AutoVectorizingCopyWithAssumedAlignmentILi128EEENS4_14SM90_TMA_STOREES22_S24_S24_EEEvvEEEEvNT_6ParamsE,@function
        .size           _ZN7cutlass13device_kernelINS_4gemm6kernel13GemmUniversalIN4cute5tupleIJiiiiEEENS1_10collective13CollectiveMmaINS1_35MainloopSm100TmaUmmaWarpSpecializedILi3ELi2ELi4ENS5_IJNS4_1CILi2EEENSA_ILi1EEESC_EEEEENS5_IJNSA_ILi256EEENSA_ILi64EEENSA_ILi32EEEEEEaNS5_IJlSC_lEEEaSJ_NS4_8TiledMMAINS4_8MMA_AtomIJNS4_21SM100_MMA_S8_2x1SM_SSIaaiLi256ELi64ELNS4_4UMMA5MajorE0ELSO_0ELNSN_8SaturateE0EEEEEENS4_6LayoutINS5_IJSC_SC_SC_EEENS5_IJNSA_ILi0EEESU_SU_EEEEENS5_IJNS4_10UnderscoreESX_SX_EEEEENS4_18SM100_TMA_2SM_LOADENS4_14ComposedLayoutINS4_7SwizzleILi1ELi4ELi3EEENS4_18smem_ptr_flag_bitsILi8EEENSS_INS5_IJNSA_ILi8EEESH_EEENS5_IJSH_SC_EEEEEEEvNS4_8identityES10_S1A_vS1B_EENS_8epilogue10collective18CollectiveEpilogueINS1D_23Sm100TmaWarpSpecializedILi1ELi1ELi64ELb0ELb0EEEJNS5_IJNSA_ILi128EEESG_SH_EEENS5_IJNSS_IS1I_SC_EENSS_ISG_SC_EEEEEaSJ_aSJ_NS1D_6fusion15FusionCallbacksIS1H_NS1N_17LinearCombinationIaiaiLNS_15FloatRoundStyleE2EEES1J_S1M_JEEENS4_5SM1004TMEM4LOAD26SM100_TMEM_LOAD_32dp32b64xENS4_13SM90_TMA_LOADENS11_INS12_ILi2ELi4ELi3EEES15_NSS_INS5_IJS16_SG_EEENS5_IJSG_SC_EEEEEEENS4_39AutoVectorizingCopyWithAssumedAlignmentILi128EEENS4_14SM90_TMA_STOREES22_S24_S24_EEEvvEEEEvNT_6ParamsE,(.L_x_146 - _ZN7cutlass13device_kernelINS_4gemm6kernel13GemmUniversalIN4cute5tupleIJiiiiEEENS1_10collective13CollectiveMmaINS1_35MainloopSm100TmaUmmaWarpSpecializedILi3ELi2ELi4ENS5_IJNS4_1CILi2EEENSA_ILi1EEESC_EEEEENS5_IJNSA_ILi256EEENSA_ILi64EEENSA_ILi32EEEEEEaNS5_IJlSC_lEEEaSJ_NS4_8TiledMMAINS4_8MMA_AtomIJNS4_21SM100_MMA_S8_2x1SM_SSIaaiLi256ELi64ELNS4_4UMMA5MajorE0ELSO_0ELNSN_8SaturateE0EEEEEENS4_6LayoutINS5_IJSC_SC_SC_EEENS5_IJNSA_ILi0EEESU_SU_EEEEENS5_IJNS4_10UnderscoreESX_SX_EEEEENS4_18SM100_TMA_2SM_LOADENS4_14ComposedLayoutINS4_7SwizzleILi1ELi4ELi3EEENS4_18smem_ptr_flag_bitsILi8EEENSS_INS5_IJNSA_ILi8EEESH_EEENS5_IJSH_SC_EEEEEEEvNS4_8identityES10_S1A_vS1B_EENS_8epilogue10collective18CollectiveEpilogueINS1D_23Sm100TmaWarpSpecializedILi1ELi1ELi64ELb0ELb0EEEJNS5_IJNSA_ILi128EEESG_SH_EEENS5_IJNSS_IS1I_SC_EENSS_ISG_SC_EEEEEaSJ_aSJ_NS1D_6fusion15FusionCallbacksIS1H_NS1N_17LinearCombinationIaiaiLNS_15FloatRoundStyleE2EEES1J_S1M_JEEENS4_5SM1004TMEM4LOAD26SM100_TMEM_LOAD_32dp32b64xENS4_13SM90_TMA_LOADENS11_INS12_ILi2ELi4ELi3EEES15_NSS_INS5_IJS16_SG_EEENS5_IJSG_SC_EEEEEEENS4_39AutoVectorizingCopyWithAssumedAlignmentILi128EEENS4_14SM90_TMA_STOREES22_S24_S24_EEEvvEEEEvNT_6ParamsE)
        .other          _ZN7cutlass13device_kernelINS_4gemm6kernel13GemmUniversalIN4cute5tupleIJiiiiEEENS1_10collective13CollectiveMmaINS1_35MainloopSm100TmaUmmaWarpSpecializedILi3ELi2ELi4ENS5_IJNS4_1CILi2EEENSA_ILi1EEESC_EEEEENS5_IJNSA_ILi256EEENSA_ILi64EEENSA_ILi32EEEEEEaNS5_IJlSC_lEEEaSJ_NS4_8TiledMMAINS4_8MMA_AtomIJNS4_21SM100_MMA_S8_2x1SM_SSIaaiLi256ELi64ELNS4_4UMMA5MajorE0ELSO_0ELNSN_8SaturateE0EEEEEENS4_6LayoutINS5_IJSC_SC_SC_EEENS5_IJNSA_ILi0EEESU_SU_EEEEENS5_IJNS4_10UnderscoreESX_SX_EEEEENS4_18SM100_TMA_2SM_LOADENS4_14ComposedLayoutINS4_7SwizzleILi1ELi4ELi3EEENS4_18smem_ptr_flag_bitsILi8EEENSS_INS5_IJNSA_ILi8EEESH_EEENS5_IJSH_SC_EEEEEEEvNS4_8identityES10_S1A_vS1B_EENS_8epilogue10collective18CollectiveEpilogueINS1D_23Sm100TmaWarpSpecializedILi1ELi1ELi64ELb0ELb0EEEJNS5_IJNSA_ILi128EEESG_SH_EEENS5_IJNSS_IS1I_SC_EENSS_ISG_SC_EEEEEaSJ_aSJ_NS1D_6fusion15FusionCallbacksIS1H_NS1N_17LinearCombinationIaiaiLNS_15FloatRoundStyleE2EEES1J_S1M_JEEENS4_5SM1004TMEM4LOAD26SM100_TMEM_LOAD_32dp32b64xENS4_13SM90_TMA_LOADENS11_INS12_ILi2ELi4ELi3EEES15_NSS_INS5_IJS16_SG_EEENS5_IJSG_SC_EEEEEEENS4_39AutoVectorizingCopyWithAssumedAlignmentILi128EEENS4_14SM90_TMA_STOREES22_S24_S24_EEEvvEEEEvNT_6ParamsE,@"STO_CUDA_ENTRY STV_DEFAULT"
_ZN7cutlass13device_kernelINS_4gemm6kernel13GemmUniversalIN4cute5tupleIJiiiiEEENS1_10collective13CollectiveMmaINS1_35MainloopSm100TmaUmmaWarpSpecializedILi3ELi2ELi4ENS5_IJNS4_1CILi2EEENSA_ILi1EEESC_EEEEENS5_IJNSA_ILi256EEENSA_ILi64EEENSA_ILi32EEEEEEaNS5_IJlSC_lEEEaSJ_NS4_8TiledMMAINS4_8MMA_AtomIJNS4_21SM100_MMA_S8_2x1SM_SSIaaiLi256ELi64ELNS4_4UMMA5MajorE0ELSO_0ELNSN_8SaturateE0EEEEEENS4_6LayoutINS5_IJSC_SC_SC_EEENS5_IJNSA_ILi0EEESU_SU_EEEEENS5_IJNS4_10UnderscoreESX_SX_EEEEENS4_18SM100_TMA_2SM_LOADENS4_14ComposedLayoutINS4_7SwizzleILi1ELi4ELi3EEENS4_18smem_ptr_flag_bitsILi8EEENSS_INS5_IJNSA_ILi8EEESH_EEENS5_IJSH_SC_EEEEEEEvNS4_8identityES10_S1A_vS1B_EENS_8epilogue10collective18CollectiveEpilogueINS1D_23Sm100TmaWarpSpecializedILi1ELi1ELi64ELb0ELb0EEEJNS5_IJNSA_ILi128EEESG_SH_EEENS5_IJNSS_IS1I_SC_EENSS_ISG_SC_EEEEEaSJ_aSJ_NS1D_6fusion15FusionCallbacksIS1H_NS1N_17LinearCombinationIaiaiLNS_15FloatRoundStyleE2EEES1J_S1M_JEEENS4_5SM1004TMEM4LOAD26SM100_TMEM_LOAD_32dp32b64xENS4_13SM90_TMA_LOADENS11_INS12_ILi2ELi4ELi3EEES15_NSS_INS5_IJS16_SG_EEENS5_IJSG_SC_EEEEEEENS4_39AutoVectorizingCopyWithAssumedAlignmentILi128EEENS4_14SM90_TMA_STOREES22_S24_S24_EEEvvEEEEvNT_6ParamsE:
[----:B------:R-:W1:Y:S01]  /*0000*/  LDC R1, c[0x0][0x37c] ;  /* 0x0000df00ff017b82 */ /* 0x000e620000000800 */
[----:B------:R-:W2:Y:S01]  /*0010*/  S2R R175, SR_TID.X ;  /* 0x0000000000af7919 */ /* 0x000ea20000002100 */
[----:B------:R-:W3:Y:S06]  /*0020*/  LDCU.64 UR6, c[0x0][0x890] ;  /* 0x00011200ff0677ac */ /* 0x000eec0008000a00 */
[----:B------:R-:W4:Y:S01]  /*0030*/  S2UR UR37, SR_CgaCtaId ;  /* 0x00000000002579c3 */ /* 0x000f220000008800 */
[----:B------:R-:W-:Y:S02]  /*0040*/  PRMT R167, RZ, 0x7610, R167 ;  /* 0x00007610ffa77816 */ /* 0x000fe400000000a7 */
[----:B------:R-:W-:Y:S01]  /*0050*/  ELECT P1, URZ, PT ;  /* 0x0000000000ff782f */ /* 0x000fe20003820000 */
[----:B------:R-:W1:Y:S01]  /*0060*/  LDCU.64 UR40, c[0x0][0x358] ;  /* 0x00006b00ff2877ac */ /* 0x000e620008000a00 */
[----:B---3--:R-:W-:-:S04]  /*0070*/  UISETP.NE.U32.AND UP0, UPT, UR6, URZ, UPT ;  /* 0x000000ff0600728c */ /* 0x008fc8000bf05070 */
[----:B------:R-:W-:Y:S02]  /*0080*/  UISETP.NE.AND.EX UP0, UPT, UR7, URZ, UPT, UP0 ;  /* 0x000000ff0700728c */ /* 0x000fe4000bf05300 */
[----:B----4-:R-:W-:Y:S02]  /*0090*/  ULOP3.LUT UR5, UR37, 0x1, URZ, 0xc0, !UPT ;  /* 0x0000000125057892 */ /* 0x010fe4000f8ec0ff */
[----:B------:R-:W-:Y:S01]  /*00a0*/  ULOP3.LUT UR4, UR37, 0x1, URZ, 0x3c, !UPT ;  /* 0x0000000125047892 */ /* 0x000fe2000f8e3cff */
[----:B--2---:R-:W-:-:S05]  /*00b0*/  SHF.R.U32.HI R180, RZ, 0x5, R175 ;  /* 0x00000005ffb47819 */ /* 0x004fca00000116af */
[----:B------:R-:W2:Y:S02]  /*00c0*/  SHFL.IDX PT, R0, R180, RZ, 0x1f ;  /* 0x00001fffb4007589 */ /* 0x000ea400000e0000 */
[----:B--2---:R-:W-:Y:S01]  /*00d0*/  R2UR UR10, R0 ;  /* 0x00000000000a72ca */ /* 0x004fe200000e0000 */
[----:B-1----:R-:W-:-:S14]  /*00e0*/  BRA.U UP0, `(.L_x_0) ;  /* 0x00000001002c7547 */ /* 0x002fdc000b800000 */
[----:B------:R-:W1:Y:S02]  /*00f0*/  LDCU.64 UR8, c[0x0][0x888] ;  /* 0x00011100ff0877ac */ /* 0x000e640008000a00 */
[----:B-1----:R-:W-:-:S04]  /*0100*/  UISETP.NE.U32.AND UP0, UPT, UR8, URZ, UPT ;  /* 0x000000ff0800728c */ /* 0x002fc8000bf05070 */
[----:B------:R-:W-:-:S09]  /*0110*/  UISETP.NE.AND.EX UP0, UPT, UR9, URZ, UPT, UP0 ;  /* 0x000000ff0900728c */ /* 0x000fd2000bf05300 */
[----:B------:R-:W-:Y:S05]  /*0120*/  BRA.U !UP0, `(.L_x_1) ;  /* 0x0000000108107547 */ /* 0x000fea000b800000 */
[----:B------:R-:W1:Y:S02]  /*0130*/  LDC.64 R80, c[0x0][0x888] ;  /* 0x00022200ff507b82 */ /* 0x000e640000000a00 */
[----:B-1----:R1:W5:Y:S01]  /*0140*/  LDG.E R80, desc[UR40][R80.64] ;  /* 0x0000002850507981 */ /* 0x002362000c1e1900 */
[----:B------:R-:W-:Y:S01]  /*0150*/  HFMA2 R167, -RZ, RZ, 0, 5.9604644775390625e-08 ;  /* 0x00000001ffa77431 */ /* 0x000fe200000001ff */
[----:B------:R-:W-:Y:S05]  /*0160*/  BRA `(.L_x_0) ;  /* 0x00000000000c7947 */ /* 0x000fea0003800000 */
.L_x_1:
[----:B------:R-:W1:Y:S01]  /*0170*/  LDCU UR8, c[0x0][0x880] ;  /* 0x00011000ff0877ac */ /* 0x000e620008000800 */
[----:B------:R-:W-:Y:S01]  /*0180*/  HFMA2 R167, -RZ, RZ, 0, 5.9604644775390625e-08 ;  /* 0x00000001ffa77431 */ /* 0x000fe200000001ff */
[----:B-1----:R-:W-:-:S07]  /*0190*/  MOV R80, UR8 ;  /* 0x0000000800507c02 */ /* 0x002fce0008000f00 */
.L_x_0:
[----:B------:R-:W2:Y:S02]  /*01a0*/  LDCU.64 UR8, c[0x0][0x8b0] ;  /* 0x00011600ff0877ac */ /* 0x000ea40008000a00 */
[----:B--2---:R-:W-:-:S04]  /*01b0*/  UISETP.NE.U32.AND UP0, UPT, UR8, URZ, UPT ;  /* 0x000000ff0800728c */ /* 0x004fc8000bf05070 */
[----:B------:R-:W-:-:S09]  /*01c0*/  UISETP.NE.AND.EX UP0, UPT, UR9, URZ, UPT, UP0 ;  /* 0x000000ff0900728c */ /* 0x000fd2000bf05300 */
[----:B------:R-:W-:Y:S05]  /*01d0*/  BRA.U UP0, `(.L_x_2) ;  /* 0x0000000100247547 */ /* 0x000fea000b800000 */
[----:B------:R-:W2:Y:S02]  /*01e0*/  LDCU.64 UR8, c[0x0][0x8a8] ;  /* 0x00011500ff0877ac */ /* 0x000ea40008000a00 */
[----:B--2---:R-:W-:-:S04]  /*01f0*/  UISETP.NE.U32.AND UP0, UPT, UR8, URZ, UPT ;  /* 0x000000ff0800728c */ /* 0x004fc8000bf05070 */
[----:B------:R-:W-:-:S09]  /*0200*/  UISETP.NE.AND.EX UP0, UPT, UR9, URZ, UPT, UP0 ;  /* 0x000000ff0900728c */ /* 0x000fd2000bf05300 */
[----:B------:R-:W-:Y:S05]  /*0210*/  BRA.U !UP0, `(.L_x_3) ;  /* 0x00000001080c7547 */ /* 0x000fea000b800000 */
[----:B------:R-:W2:Y:S02]  /*0220*/  LDC.64 R78, c[0x0][0x8a8] ;  /* 0x00022a00ff4e7b82 */ /* 0x000ea40000000a00 */
[----:B--2---:R2:W5:Y:S01]  /*0230*/  LDG.E R78, desc[UR40][R78.64] ;  /* 0x000000284e4e7981 */ /* 0x004562000c1e1900 */
[----:B------:R-:W-:Y:S05]  /*0240*/  BRA `(.L_x_2) ;  /* 0x0000000000087947 */ /* 0x000fea0003800000 */
.L_x_3:
[----:B------:R-:W2:Y:S02]  /*0250*/  LDCU UR8, c[0x0][0x8a0] ;  /* 0x00011400ff0877ac */ /* 0x000ea40008000800 */
[----:B--2---:R-:W-:Y:S02]  /*0260*/  MOV R78, UR8 ;  /* 0x00000008004e7c02 */ /* 0x004fe40008000f00 */
.L_x_2:
[----:B------:R-:W-:Y:S01]  /*0270*/  IMAD.U32 R0, RZ, RZ, UR10 ;  /* 0x0000000aff007e24 */ /* 0x000fe2000f8e00ff */
[----:B------:R-:W-:Y:S04]  /*0280*/  BSSY.RECONVERGENT B0, `(.L_x_4) ;  /* 0x000000c000007945 */ /* 0x000fe80003800200 */
[C---:B------:R-:W-:Y:S02]  /*0290*/  ISETP.NE.OR P2, PT, R0.reuse, 0x1, !P1 ;  /* 0x000000010000780c */ /* 0x040fe40004f45670 */
[----:B------:R-:W-:-:S11]  /*02a0*/  ISETP.NE.OR P0, PT, R0, 0x3, !P1 ;  /* 0x000000030000780c */ /* 0x000fd60004f05670 */
[----:B------:R-:W-:Y:S05]  /*02b0*/  @P2 BRA `(.L_x_5) ;  /* 0x0000000000202947 */ /* 0x000fea0003800000 */
[----:B------:R-:W3:Y:S02]  /*02c0*/  LDCU.64 UR8, c[0x0][0x348] ;  /* 0x00006900ff0877ac */ /* 0x000ee40008000a00 */
[----:B---3--:R-:W-:Y:S02]  /*02d0*/  UIADD3 UR12, UP1, UPT, UR8, 0x80, URZ ;  /* 0x00000080080c7890 */ /* 0x008fe4000ff3e0ff */
[----:B------:R-:W-:Y:S02]  /*02e0*/  UIADD3 UR8, UP0, UPT, UR8, 0x180, URZ ;  /* 0x0000018008087890 */ /* 0x000fe4000ff1e0ff */
[----:B------:R-:W-:Y:S02]  /*02f0*/  UIADD3.X UR13, UPT, UPT, URZ, UR9, URZ, UP1, !UPT ;  /* 0x00000009ff0d7290 */ /* 0x000fe40008ffe4ff */
[----:B------:R-:W-:-:S07]  /*0300*/  UIADD3.X UR9, UPT, UPT, URZ, UR9, URZ, UP0, !UPT ;  /* 0x00000009ff097290 */ /* 0x000fce00087fe4ff */
[----:B------:R3:W-:Y:S02]  /*0310*/  UTMACCTL.PF [UR12] ;  /* 0x000000000c0079b9 */ /* 0x0007e40008040000 */
[----:B------:R3:W-:Y:S02]  /*0320*/  UTMACCTL.PF [UR8] ;  /* 0x00000000080079b9 */ /* 0x0007e40008040000 */
[----:B---3--:R-:W-:Y:S01]  /*0330*/  NOP ;  /* 0x0000000000007918 */ /* 0x008fe20000000000 */
.L_x_5:
[----:B------:R-:W-:Y:S05]  /*0340*/  BSYNC.RECONVERGENT B0 ;  /* 0x0000000000007941 */ /* 0x000fea0003800200 */
.L_x_4:
[----:B------:R-:W-:Y:S04]  /*0350*/  BSSY.RECONVERGENT B0, `(.L_x_6) ;  /* 0x000000a000007945 */ /* 0x000fe80003800200 */
        /* <DEDUP_REMOVED lines=9> */
.L_x_7:
[----:B------:R-:W-:Y:S05]  /*03f0*/  BSYNC.RECONVERGENT B0 ;  /* 0x0000000000007941 */ /* 0x000fea0003800200 */
.L_x_6:
[----:B------:R-:W3:Y:S01]  /*0400*/  LDCU.64 UR8, c[0x0][0x888] ;  /* 0x00011100ff0877ac */ /* 0x000ee20008000a00 */
[----:B------:R-:W-:Y:S02]  /*0410*/  UISETP.EQ.U32.AND UP1, UPT, UR6, URZ, UPT ;  /* 0x000000ff0600728c */ /* 0x000fe4000bf22070 */
[----:B------:R-:W-:Y:S02]  /*0420*/  UPLOP3.LUT UP5, UPT, UPT, UPT, UPT, 0x80, 0x8 ;  /* 0x000000000008789c */ /* 0x000fe40003faf070 */
[----:B---3--:R-:W-:-:S04]  /*0430*/  UISETP.NE.U32.AND UP0, UPT, UR8, URZ, UPT ;  /* 0x000000ff0800728c */ /* 0x008fc8000bf05070 */
[----:B------:R-:W-:-:S04]  /*0440*/  UISETP.NE.AND.EX UP0, UPT, UR9, URZ, UPT, UP0 ;  /* 0x000000ff0900728c */ /* 0x000fc8000bf05300 */
[----:B------:R-:W-:-:S04]  /*0450*/  UISETP.EQ.OR.EX UP2, UPT, UR7, URZ, !UP0, UP1 ;  /* 0x000000ff0700728c */ /* 0x000fc8000c742710 */
[----:B------:R-:W-:-:S05]  /*0460*/  UP2UR UR44, UPR, URZ, 0x4 ;  /* 0x00000004ff2c7883 */ /* 0x000fca0008000000 */
[----:B------:R-:W-:Y:S07]  /*0470*/  BRA.U !UP2, `(.L_x_8) ;  /* 0x000000010a207547 */ /* 0x000fee000b800000 */
[----:B-----5:R-:W-:Y:S01]  /*0480*/  R2UR UR8, R80 ;  /* 0x00000000500872ca */ /* 0x020fe200000e0000 */
[----:B------:R-:W-:Y:S02]  /*0490*/  UISETP.NE.U32.AND UP2, UPT, UR6, URZ, UPT ;  /* 0x000000ff0600728c */ /* 0x000fe4000bf45070 */
[----:B------:R-:W-:Y:S02]  /*04a0*/  USEL UR6, URZ, 0xffffffff, UP0 ;  /* 0xffffffffff067887 */ /* 0x000fe40008000000 */
[----:B------:R-:W-:-:S08]  /*04b0*/  UISETP.NE.AND.EX UP2, UPT, UR7, URZ, UPT, UP2 ;  /* 0x000000ff0700728c */ /* 0x000fd0000bf45320 */
[----:B------:R-:W-:-:S04]  /*04c0*/  UISETP.NE.AND UP1, UPT, UR8, URZ, UPT ;  /* 0x000000ff0800728c */ /* 0x000fc8000bf25270 */
[----:B------:R-:W-:-:S04]  /*04d0*/  @!UP2 USEL UR6, URZ, 0xffffffff, UP1 ;  /* 0xffffffffff06a887 */ /* 0x000fc80008800000 */
[----:B------:R-:W-:-:S04]  /*04e0*/  ULOP3.LUT UR6, UR6, 0x1, URZ, 0xc0, !UPT ;  /* 0x0000000106067892 */ /* 0x000fc8000f8ec0ff */
[----:B------:R-:W-:-:S11]  /*04f0*/  UISETP.NE.U32.AND UP5, UPT, UR6, 0x1, UPT ;  /* 0x000000010600788c */ /* 0x000fd6000bfa5070 */
.L_x_8:
[----:B------:R-:W3:Y:S01]  /*0500*/  SHFL.IDX PT, R0, R180, RZ, 0x1f ;  /* 0x00001fffb4007589 */ /* 0x000ee200000e0000 */
[----:B------:R-:W-:-:S04]  /*0510*/  UISETP.NE.AND UP1, UPT, UR10, 0x2, UPT ;  /* 0x000000020a00788c */ /* 0x000fc8000bf25270 */
[----:B------:R-:W-:Y:S02]  /*0520*/  UISETP.EQ.AND UP2, UPT, UR5, URZ, !UP1 ;  /* 0x000000ff0500728c */ /* 0x000fe4000cf42270 */
[----:B------:R-:W-:-:S04]  /*0530*/  USEL UR7, URZ, 0x1, UP1 ;  /* 0x00000001ff077887 */ /* 0x000fc80008800000 */
[----:B------:R-:W-:Y:S02]  /*0540*/  PLOP3.LUT P5, PT, P1, PT, UP2, 0x80, 0x8 ;  /* 0x000000000008781c */ /* 0x000fe40000faf028 */
[----:B---3--:R-:W-:-:S13]  /*0550*/  ISETP.NE.AND P0, PT, R0, RZ, PT ;  /* 0x000000ff0000720c */ /* 0x008fda0003f05270 */
[----:B------:R-:W-:Y:S05]  /*0560*/  @P0 BRA `(.L_x_9) ;  /* 0x00000000003c0947 */ /* 0x000fea0003800000 */
[----:B------:R-:W-:Y:S01]  /*0570*/  UMOV UR8, 0x400 ;  /* 0x0000040000087882 */ /* 0x000fe20000000000 */
[----:B------:R-:W-:Y:S01]  /*0580*/  UMOV UR6, 0x1 ;  /* 0x0000000100067882 */ /* 0x000fe20000000000 */
[----:B------:R-:W-:Y:S02]  /*0590*/  ULEA UR8, UR37, UR8, 0x18 ;  /* 0x0000000825087291 */ /* 0x000fe4000f8ec0ff */
[----:B------:R-:W-:-:S04]  /*05a0*/  UIADD3 UR12, UPT, UPT, -UR6, 0x100000, URZ ;  /* 0x00100000060c7890 */ /* 0x000fc8000fffe1ff */
[----:B------:R-:W-:Y:S02]  /*05b0*/  USHF.L.U32 UR13, UR12, 0xb, URZ ;  /* 0x0000000b0c0d7899 */ /* 0x000fe400080006ff */
[----:B------:R-:W-:Y:S01]  /*05c0*/  USHF.L.U32 UR12, UR12, 0x1, URZ ;  /* 0x000000010c0c7899 */ /* 0x000fe200080006ff */
[----:B------:R-:W-:Y:S01]  /*05d0*/  ELECT P0, URZ, PT ;  /* 0x0000000000ff782f */ /* 0x000fe20003800000 */
[----:B------:R-:W3:Y:S10]  /*05e0*/  FENCE.VIEW.ASYNC.S ;  /* 0x00000000000073c6 */ /* 0x000ef40000000000 */
[----:B---3--:R3:W4:Y:S01]  /*05f0*/  SYNCS.EXCH.64 URZ, [UR8], UR12 ;  /* 0x0000000c08ff75b2 */ /* 0x0087220008000100 */
[----:B------:R3:W1:Y:S01]  /*0600*/  SYNCS.EXCH.64 URZ, [UR8+0x18], UR12 ;  /* 0x0000180c08ff75b2 */ /* 0x0006620008000100 */
[----:B------:R3:W1:Y:S01]  /*0610*/  SYNCS.EXCH.64 URZ, [UR8+0x8], UR12 ;  /* 0x0000080c08ff75b2 */ /* 0x0006620008000100 */
[----:B------:R3:W1:Y:S01]  /*0620*/  SYNCS.EXCH.64 URZ, [UR8+0x20], UR12 ;  /* 0x0000200c08ff75b2 */ /* 0x0006620008000100 */
[----:B------:R3:W1:Y:S01]  /*0630*/  SYNCS.EXCH.64 URZ, [UR8+0x10], UR12 ;  /* 0x0000100c08ff75b2 */ /* 0x0006620008000100 */
[----:B------:R3:W1:Y:S01]  /*0640*/  SYNCS.EXCH.64 URZ, [UR8+0x28], UR12 ;  /* 0x0000280c08ff75b2 */ /* 0x0006620008000100 */
[----:B------:R-:W-:Y:S01]  /*0650*/  NOP ;  /* 0x0000000000007918 */ /* 0x000fe20000000000 */
.L_x_9:
[----:B------:R-:W2:Y:S01]  /*0660*/  SHFL.IDX PT, R0, R180, RZ, 0x1f ;  /* 0x00001fffb4007589 */ /* 0x000ea200000e0000 */
[----:B------:R-:W-:Y:S01]  /*0670*/  NOP ;  /* 0x0000000000007918 */ /* 0x000fe20000000000 */
[----:B--2---:R-:W-:-:S13]  /*0680*/  ISETP.NE.AND P0, PT, R0, 0x1, PT ;  /* 0x000000010000780c */ /* 0x004fda0003f05270 */
[----:B------:R-:W-:Y:S05]  /*0690*/  @P0 BRA `(.L_x_10) ;  /* 0x00000000003c0947 */ /* 0x000fea0003800000 */
[----:B------:R-:W-:Y:S01]  /*06a0*/  UMOV UR9, 0x400 ;  /* 0x0000040000097882 */ /* 0x000fe20000000000 */
[----:B---3--:R-:W-:Y:S01]  /*06b0*/  UMOV UR8, 0x20 ;  /* 0x0000002000087882 */ /* 0x008fe20000000000 */
[----:B------:R-:W-:Y:S01]  /*06c0*/  UMOV UR6, 0x80 ;  /* 0x0000008000067882 */ /* 0x000fe20000000000 */
[----:B------:R-:W-:Y:S02]  /*06d0*/  ULEA UR9, UR37, UR9, 0x18 ;  /* 0x0000000925097291 */ /* 0x000fe4000f8ec0ff */
[----:B------:R-:W-:-:S04]  /*06e0*/  UIADD3 UR12, UPT, UPT, -UR8, 0x100000, URZ ;  /* 0x00100000080c7890 */ /* 0x000fc8000fffe1ff */
[----:B------:R-:W-:Y:S02]  /*06f0*/  USHF.L.U32 UR13, UR12, 0xb, URZ ;  /* 0x0000000b0c0d7899 */ /* 0x000fe400080006ff */
[----:B------:R-:W-:Y:S02]  /*0700*/  USHF.L.U32 UR12, UR12, 0x1, URZ ;  /* 0x000000010c0c7899 */ /* 0x000fe400080006ff */
[----:B------:R-:W-:-:S04]  /*0710*/  UIADD3 UR14, UPT, UPT, -UR6, 0x100000, URZ ;  /* 0x00100000060e7890 */ /* 0x000fc8000fffe1ff */
[----:B------:R-:W-:Y:S02]  /*0720*/  USHF.L.U32 UR15, UR14, 0xb, URZ ;  /* 0x0000000b0e0f7899 */ /* 0x000fe400080006ff */
[----:B------:R-:W-:Y:S01]  /*0730*/  USHF.L.U32 UR14, UR14, 0x1, URZ ;  /* 0x000000010e0e7899 */ /* 0x000fe200080006ff */
[----:B------:R-:W-:Y:S01]  /*0740*/  ELECT P0, URZ, PT ;  /* 0x0000000000ff782f */ /* 0x000fe20003800000 */
[----:B------:R-:W2:Y:S02]  /*0750*/  FENCE.VIEW.ASYNC.S ;  /* 0x00000000000073c6 */ /* 0x000ea40000000000 */
[----:B--2---:R2:W3:Y:S08]  /*0760*/  SYNCS.EXCH.64 URZ, [UR9+0x30], UR12 ;  /* 0x0000300c09ff75b2 */ /* 0x0044f00008000100 */
[----:B------:R2:W1:Y:S01]  /*0770*/  SYNCS.EXCH.64 URZ, [UR9+0x38], UR14 ;  /* 0x0000380e09ff75b2 */ /* 0x0004620008000100 */
[----:B------:R-:W-:Y:S01]  /*0780*/  NOP ;  /* 0x0000000000007918 */ /* 0x000fe20000000000 */
.L_x_10:
[----:B------:R-:W4:Y:S01]  /*0790*/  SHFL.IDX PT, R0, R180, RZ, 0x1f ;  /* 0x00001fffb4007589 */ /* 0x000f2200000e0000 */
[----:B------:R-:W-:Y:S01]  /*07a0*/  NOP ;  /* 0x0000000000007918 */ /* 0x000fe20000000000 */
[----:B----4-:R-:W-:-:S13]  /*07b0*/  ISETP.NE.AND P0, PT, R0, 0x3, PT ;  /* 0x000000030000780c */ /* 0x010fda0003f05270 */
[----:B------:R-:W-:Y:S05]  /*07c0*/  @P0 BRA `(.L_x_11) ;  /* 0x00000000002c0947 */ /* 0x000fea0003800000 */
[----:B---3--:R-:W-:Y:S01]  /*07d0*/  UMOV UR8, 0x400 ;  /* 0x0000040000087882 */ /* 0x008fe20000000000 */
[----:B------:R-:W-:Y:S01]  /*07e0*/  UMOV UR6, 0x20 ;  /* 0x0000002000067882 */ /* 0x000fe20000000000 */
[----:B------:R-:W-:Y:S02]  /*07f0*/  ULEA UR8, UR37, UR8, 0x18 ;  /* 0x0000000825087291 */ /* 0x000fe4000f8ec0ff */
[----:B--2---:R-:W-:-:S04]  /*0800*/  UIADD3 UR12, UPT, UPT, -UR6, 0x100000, URZ ;  /* 0x00100000060c7890 */ /* 0x004fc8000fffe1ff */
[----:B------:R-:W-:Y:S02]  /*0810*/  USHF.L.U32 UR13, UR12, 0xb, URZ ;  /* 0x0000000b0c0d7899 */ /* 0x000fe400080006ff */
[----:B------:R-:W-:Y:S01]  /*0820*/  USHF.L.U32 UR12, UR12, 0x1, URZ ;  /* 0x000000010c0c7899 */ /* 0x000fe200080006ff */
[----:B------:R-:W-:Y:S01]  /*0830*/  ELECT P0, URZ, PT ;  /* 0x0000000000ff782f */ /* 0x000fe20003800000 */
[----:B------:R-:W2:Y:S10]  /*0840*/  FENCE.VIEW.ASYNC.S ;  /* 0x00000000000073c6 */ /* 0x000eb40000000000 */
[----:B--2---:R4:W2:Y:S01]  /*0850*/  SYNCS.EXCH.64 URZ, [UR8+0x40], UR12 ;  /* 0x0000400c08ff75b2 */ /* 0x0048a20008000100 */
[----:B------:R4:W3:Y:S02]  /*0860*/  SYNCS.EXCH.64 URZ, [UR8+0x48], UR12 ;  /* 0x0000480c08ff75b2 */ /* 0x0008e40008000100 */
[----:B----4-:R-:W-:Y:S01]  /*0870*/  NOP ;  /* 0x0000000000007918 */ /* 0x010fe20000000000 */
.L_x_11:
[----:B------:R-:W4:Y:S01]  /*0880*/  SHFL.IDX PT, R0, R180, RZ, 0x1f ;  /* 0x00001fffb4007589 */ /* 0x000f2200000e0000 */
[----:B------:R-:W-:Y:S01]  /*0890*/  NOP ;  /* 0x0000000000007918 */ /* 0x000fe20000000000 */
[----:B----4-:R-:W-:-:S13]  /*08a0*/  ISETP.NE.AND P0, PT, R0, 0x4, PT ;  /* 0x000000040000780c */ /* 0x010fda0003f05270 */
[----:B------:R-:W-:Y:S05]  /*08b0*/  @P0 BRA `(.L_x_12) ;  /* 0x0000000000480947 */ /* 0x000fea0003800000 */
[----:B--2---:R-:W-:Y:S01]  /*08c0*/  UMOV UR9, 0x1e0 ;  /* 0x000001e000097882 */ /* 0x004fe20000000000 */
[----:B---3--:R-:W-:Y:S01]  /*08d0*/  UMOV UR8, 0x400 ;  /* 0x0000040000087882 */ /* 0x008fe20000000000 */
[----:B------:R-:W-:Y:S01]  /*08e0*/  USEL UR9, UR9, 0x1a0, UP5 ;  /* 0x000001a009097887 */ /* 0x000fe2000a800000 */
        /* <DEDUP_REMOVED lines=10> */
[----:B--2---:R4:W2:Y:S08]  /*0990*/  SYNCS.EXCH.64 URZ, [UR8+0x50], UR12 ;  /* 0x0000500c08ff75b2 */ /* 0x0048b00008000100 */
[----:B------:R4:W3:Y:S01]  /*09a0*/  SYNCS.EXCH.64 URZ, [UR8+0x60], UR14 ;  /* 0x0000600e08ff75b2 */ /* 0x0008e20008000100 */
[----:B------:R4:W1:Y:S01]  /*09b0*/  SYNCS.EXCH.64 URZ, [UR8+0x58], UR12 ;  /* 0x0000580c08ff75b2 */ /* 0x0008620008000100 */
[----:B------:R4:W1:Y:S02]  /*09c0*/  SYNCS.EXCH.64 URZ, [UR8+0x68], UR14 ;  /* 0x0000680e08ff75b2 */ /* 0x0008640008000100 */
[----:B----4-:R-:W-:Y:S01]  /*09d0*/  NOP ;  /* 0x0000000000007918 */ /* 0x010fe20000000000 */
.L_x_12:
[----:B------:R-:W4:Y:S01]  /*09e0*/  SHFL.IDX PT, R0, R180, RZ, 0x1f ;  /* 0x00001fffb4007589 */ /* 0x000f2200000e0000 */
[----:B------:R-:W-:Y:S01]  /*09f0*/  NOP ;  /* 0x0000000000007918 */ /* 0x000fe20000000000 */
[----:B----4-:R-:W-:-:S13]  /*0a00*/  ISETP.NE.AND P0, PT, R0, 0x5, PT ;  /* 0x000000050000780c */ /* 0x010fda0003f05270 */
[----:B------:R-:W-:Y:S05]  /*0a10*/  @P0 BRA `(.L_x_13) ;  /* 0x0000000000540947 */ /* 0x000fea0003800000 */
[----:B--2---:R-:W-:Y:S01]  /*0a20*/  UMOV UR9, 0x400 ;  /* 0x0000040000097882 */ /* 0x004fe20000000000 */
        /* <DEDUP_REMOVED lines=14> */
[----:B------:R4:W1:Y:S01]  /*0b10*/  SYNCS.EXCH.64 URZ, [UR9+0x98], UR14 ;  /* 0x0000980e09ff75b2 */ /* 0x0008620008000100 */
[----:B------:R4:W1:Y:S01]  /*0b20*/  SYNCS.EXCH.64 URZ, [UR9+0x80], UR12 ;  /* 0x0000800c09ff75b2 */ /* 0x0008620008000100 */
[----:B------:R4:W1:Y:S01]  /*0b30*/  SYNCS.EXCH.64 URZ, [UR9+0xa0], UR14 ;  /* 0x0000a00e09ff75b2 */ /* 0x0008620008000100 */
[----:B------:R4:W1:Y:S01]  /*0b40*/  SYNCS.EXCH.64 URZ, [UR9+0x88], UR12 ;  /* 0x0000880c09ff75b2 */ /* 0x0008620008000100 */
[----:B------:R4:W1:Y:S02]  /*0b50*/  SYNCS.EXCH.64 URZ, [UR9+0xa8], UR14 ;  /* 0x0000a80e09ff75b2 */ /* 0x0008640008000100 */
[----:B----4-:R-:W-:Y:S01]  /*0b60*/  NOP ;  /* 0x0000000000007918 */ /* 0x010fe20000000000 */
.L_x_13:
[----:B------:R-:W4:Y:S01]  /*0b70*/  SHFL.IDX PT, R0, R180, RZ, 0x1f ;  /* 0x00001fffb4007589 */ /* 0x000f2200000e0000 */
[----:B------:R-:W-:Y:S01]  /*0b80*/  ISETP.NE.OR P1, PT, RZ, UR10, !P1 ;  /* 0x0000000aff007c0c */ /* 0x000fe2000cf25670 */
        /* <DEDUP_REMOVED lines=12> */
[----:B------:R4:W3:Y:S01]  /*0c50*/  SYNCS.EXCH.64 URZ, [UR8+0xc0], UR12 ;  /* 0x0000c00c08ff75b2 */ /* 0x0008e20008000100 */
[----:B------:R4:W1:Y:S01]  /*0c60*/  SYNCS.EXCH.64 URZ, [UR8+0xb8], UR12 ;  /* 0x0000b80c08ff75b2 */ /* 0x0008620008000100 */
[----:B------:R4:W1:Y:S02]  /*0c70*/  SYNCS.EXCH.64 URZ, [UR8+0xc8], UR12 ;  /* 0x0000c80c08ff75b2 */ /* 0x0008640008000100 */
[----:B----4-:R-:W-:Y:S01]  /*0c80*/  NOP ;  /* 0x0000000000007918 */ /* 0x010fe20000000000 */
.L_x_14:
[----:B------:R-:W-:Y:S01]  /*0c90*/  VOTEU.ALL UP1, P1 ;  /* 0x0000000000ff7886 */ /* 0x000fe20000820000 */
[----:B---3--:R-:W3:Y:S01]  /*0ca0*/  LDCU UR8, c[0x0][0x36c] ;  /* 0x00006d80ff0877ac */ /* 0x008ee20008000800 */
[----:B------:R-:W-:Y:S01]  /*0cb0*/  NOP ;  /* 0x0000000000007918 */ /* 0x000fe20000000000 */
[----:B------:R-:W-:Y:S01]  /*0cc0*/  LOP3.LUT R10, R175, 0x1f, RZ, 0xc0, !PT ;  /* 0x0000001faf0a7812 */ /* 0x000fe200078ec0ff */
[----:B--2---:R-:W-:Y:S01]  /*0cd0*/  UMOV UR12, 0x20 ;  /* 0x00000020000c7882 */ /* 0x004fe20000000000 */
[----:B------:R-:W-:Y:S01]  /*0ce0*/  @!UP1 UMOV UR6, 0x400 ;  /* 0x0000040000069882 */ /* 0x000fe20000000000 */
[----:B------:R-:W-:-:S04]  /*0cf0*/  @!UP1 UIADD3 UR12, UPT, UPT, -UR12, 0x100000, URZ ;  /* 0x001000000c0c9890 */ /* 0x000fc8000fffe1ff */
[----:B------:R-:W-:Y:S02]  /*0d00*/  @!UP1 USHF.L.U32 UR13, UR12, 0xb, URZ ;  /* 0x0000000b0c0d9899 */ /* 0x000fe400080006ff */
[----:B------:R-:W-:Y:S02]  /*0d10*/  @!UP1 USHF.L.U32 UR12, UR12, 0x1, URZ ;  /* 0x000000010c0c9899 */ /* 0x000fe400080006ff */
[----:B------:R-:W-:Y:S01]  /*0d20*/  @!UP1 ULEA UR6, UR37, UR6, 0x18 ;  /* 0x0000000625069291 */ /* 0x000fe2000f8ec0ff */
[----:B------:R-:W-:Y:S01]  /*0d30*/  VOTEU.ALL UP1, P1 ;  /* 0x0000000000ff7886 */ /* 0x000fe20000820000 */
[----:B------:R-:W-:Y:S01]  /*0d40*/  UISETP.NE.AND UP4, UPT, UR10, URZ, UPT ;  /* 0x000000ff0a00728c */ /* 0x000fe2000bf85270 */
[----:B------:R-:W2:Y:S09]  /*0d50*/  FENCE.VIEW.ASYNC.S ;  /* 0x00000000000073c6 */ /* 0x000eb20000000000 */
[----:B--2---:R2:W4:Y:S01]  /*0d60*/  @!UP1 SYNCS.EXCH.64 URZ, [UR6+0xd0], UR12 ;  /* 0x0000d00c06ff95b2 */ /* 0x0045220008000100 */
[----:B---3--:R-:W-:-:S09]  /*0d70*/  UISETP.EQ.U32.AND UP1, UPT, UR8, 0x1, UPT ;  /* 0x000000010800788c */ /* 0x008fd2000bf22070 */
[----:B------:R-:W-:Y:S05]  /*0d80*/  BRA.U !UP1, `(.L_x_15) ;  /* 0x0000000109087547 */ /* 0x000fea000b800000 */
[----:B-1--4-:R-:W-:Y:S01]  /*0d90*/  UCGABAR_ARV ;  /* 0x00000000000079c7 */ /* 0x012fe20008000000 */
[----:B------:R-:W-:Y:S05]  /*0da0*/  BRA `(.L_x_16) ;  /* 0x0000000000047947 */ /* 0x000fea0003800000 */
.L_x_15:
[----:B-1--4-:R-:W-:Y:S01]  /*0db0*/  NOP ;  /* 0x0000000000007918 */ /* 0x012fe20000000000 */
.L_x_16:
[----:B------:R-:W1:Y:S01]  /*0dc0*/  S2R R166, SR_CTAID.Y ;  /* 0x0000000000a67919 */ /* 0x000e620000002600 */
[----:B------:R-:W-:-:S05]  /*0dd0*/  CS2R.32 R165, SR_CgaSize ;  /* 0x0000000000a57805 */ /* 0x000fca0000008a00 */
[----:B------:R-:W-:-:S05]  /*0de0*/  IMAD R165, R165, -0xa0, RZ ;  /* 0xffffff60a5a57824 */ /* 0x000fca00078e02ff */
[----:B--2---:R-:W-:-:S14]  /*0df0*/  R2UR UR6, R165 ;  /* 0x00000000a50672ca */ /* 0x004fdc00000e0000 */
[----:B------:R-:W2:Y:S01]  /*0e00*/  LDCU UR6, c[0x0][UR6+0x2b4] ;  /* 0x00005680060677ac */ /* 0x000ea20008000800 */
[----:B------:R-:W-:-:S05]  /*0e10*/  CS2R.32 R0, SR_CgaSize ;  /* 0x0000000000007805 */ /* 0x000fca0000008a00 */
[----:B------:R-:W-:-:S06]  /*0e20*/  IMAD R0, R0, -0xa0, RZ ;  /* 0xffffff6000007824 */ /* 0x000fcc00078e02ff */
[----:B------:R-:W3:Y:S01]  /*0e30*/  LDC R0, c[0x0][R0+0x2a4] ;  /* 0x0000a90000007b82 */ /* 0x000ee20000000800 */
[----:B------:R-:W-:Y:S01]  /*0e40*/  PRMT R8, RZ, 0x7610, R8 ;  /* 0x00007610ff087816 */ /* 0x000fe20000000008 */
[----:B------:R-:W4:Y:S01]  /*0e50*/  S2R R11, SR_CTAID.X ;  /* 0x00000000000b7919 */ /* 0x000f220000002500 */
[----:B------:R-:W-:-:S05]  /*0e60*/  CS2R.32 R165, SR_CgaSize ;  /* 0x0000000000a57805 */ /* 0x000fca0000008a00 */
[----:B------:R-:W-:-:S05]  /*0e70*/  IMAD R165, R165, -0xa0, RZ ;  /* 0xffffff60a5a57824 */ /* 0x000fca00078e02ff */
[----:B------:R-:W-:-:S14]  /*0e80*/  R2UR UR8, R165 ;  /* 0x00000000a50872ca */ /* 0x000fdc00000e0000 */
[----:B------:R-:W3:Y:S01]  /*0e90*/  LDCU UR8, c[0x0][UR8+0x2b0] ;  /* 0x00005600080877ac */ /* 0x000ee20008000800 */
[----:B------:R-:W-:Y:S01]  /*0ea0*/  UISETP.NE.AND UP2, UPT, UR10, 0x2, UPT ;  /* 0x000000020a00788c */ /* 0x000fe2000bf45270 */
[----:B------:R-:W2:Y:S01]  /*0eb0*/  LDC R9, c[0x0][0xb24] ;  /* 0x0002c900ff097b82 */ /* 0x000ea20000000800 */
[----:B------:R-:W-:-:S05]  /*0ec0*/  CS2R.32 R2, SR_CgaSize ;  /* 0x0000000000027805 */ /* 0x000fca0000008a00 */
[----:B------:R-:W-:-:S06]  /*0ed0*/  IMAD R2, R2, -0xa0, RZ ;  /* 0xffffff6002027824 */ /* 0x000fcc00078e02ff */
[----:B------:R-:W3:Y:S08]  /*0ee0*/  LDC R2, c[0x0][R2+0x2a0] ;  /* 0x0000a80002027b82 */ /* 0x000ef00000000800 */
[----:B------:R-:W3:Y:S01]  /*0ef0*/  LDC R72, c[0x0][0xb24] ;  /* 0x0002c900ff487b82 */ /* 0x000ee20000000800 */
[----:B-1----:R-:W-:-:S07]  /*0f00*/  I2FP.F32.U32 R3, R166 ;  /* 0x000000a600037245 */ /* 0x002fce0000201000 */
[----:B------:R-:W1:Y:S01]  /*0f10*/  S2UR UR36, SR_CTAID.Z ;  /* 0x00000000002479c3 */ /* 0x000e620000002700 */
[----:B--2---:R-:W-:Y:S01]  /*0f20*/  ISETP.GE.AND P0, PT, R9, 0x1, PT ;  /* 0x000000010900780c */ /* 0x004fe20003f06270 */
[----:B----4-:R-:W-:Y:S01]  /*0f30*/  IMAD.MOV.U32 R165, RZ, RZ, R11 ;  /* 0x000000ffffa57224 */ /* 0x010fe200078e000b */
[----:B------:R-:W-:Y:S01]  /*0f40*/  I2FP.F32.U32 R4, R11 ;  /* 0x0000000b00047245 */ /* 0x000fe20000201000 */
[----:B------:R-:W-:Y:S01]  /*0f50*/  FMUL R3, R3, UR6 ;  /* 0x0000000603037c20 */ /* 0x000fe20008400000 */
[----:B------:R-:W2:Y:S03]  /*0f60*/  LDCU UR6, c[0x0][0xb30] ;  /* 0x00016600ff0677ac */ /* 0x000ea60008000800 */
[----:B---3--:R-:W-:Y:S01]  /*0f70*/  FMUL R4, R4, UR8 ;  /* 0x0000000804047c20 */ /* 0x008fe20008400000 */
[----:B------:R-:W3:Y:S08]  /*0f80*/  F2I.U32.TRUNC.NTZ R145, R3 ;  /* 0x0000000300917305 */ /* 0x000ef0000020f000 */
[----:B------:R-:W4:Y:S01]  /*0f90*/  F2I.U32.TRUNC.NTZ R164, R4 ;  /* 0x0000000400a47305 */ /* 0x000f22000020f000 */
[----:B--2---:R-:W-:Y:S01]  /*0fa0*/  UISETP.NE.AND UP3, UPT, UR6, 0x1, UPT ;  /* 0x000000010600788c */ /* 0x004fe2000bf65270 */
[----:B---3--:R-:W-:-:S05]  /*0fb0*/  IADD3 R145, PT, PT, -R145, RZ, RZ ;  /* 0x000000ff91917210 */ /* 0x008fca0007ffe1ff */
[----:B------:R-:W-:Y:S01]  /*0fc0*/  IMAD R145, R0, R145, R166 ;  /* 0x0000009100917224 */ /* 0x000fe200078e02a6 */
[----:B------:R-:W-:Y:S01]  /*0fd0*/  PRMT R0, RZ, 0x7610, R0 ;  /* 0x00007610ff007816 */ /* 0x000fe20000000000 */
[----:B----4-:R-:W-:-:S04]  /*0fe0*/  IMAD.MOV R164, RZ, RZ, -R164 ;  /* 0x000000ffffa47224 */ /* 0x010fc800078e0aa4 */
[----:B------:R-:W-:Y:S01]  /*0ff0*/  IMAD R164, R2, R164, R11 ;  /* 0x000000a402a47224 */ /* 0x000fe200078e020b */
[----:B-1----:R-:W-:Y:S06]  /*1000*/  BRA.U UP4, `(.L_x_17) ;  /* 0x0000000104247547 */ /* 0x002fec000b800000 */
[----:B------:R-:W-:Y:S01]  /*1010*/  ISETP.NE.AND P1, PT, R145, RZ, PT ;  /* 0x000000ff9100720c */ /* 0x000fe20003f25270 */
[----:B------:R-:W-:Y:S01]  /*1020*/  IMAD.MOV.U32 R0, RZ, RZ, 0x3 ;  /* 0x00000003ff007424 */ /* 0x000fe200078e00ff */
[C---:B------:R-:W-:Y:S02]  /*1030*/  LOP3.LUT R3, R164.reuse, 0xfffffffe, RZ, 0xc0, !PT ;  /* 0xfffffffea4037812 */ /* 0x040fe400078ec0ff */
[----:B------:R-:W-:Y:S02]  /*1040*/  ISETP.LT.U32.OR P1, PT, R164, 0x2, !P1 ;  /* 0x00000002a400780c */ /* 0x000fe40004f21470 */
[----:B------:R-:W-:Y:S02]  /*1050*/  SHF.L.U32 R0, R0, R3, RZ ;  /* 0x0000000300007219 */ /* 0x000fe400000006ff */
[----:B------:R-:W-:Y:S02]  /*1060*/  SEL R5, RZ, 0x1, !P1 ;  /* 0x00000001ff057807 */ /* 0x000fe40004800000 */
[----:B------:R-:W-:-:S05]  /*1070*/  SEL R2, RZ, 0x2, !P1 ;  /* 0x00000002ff027807 */ /* 0x000fca0004800000 */
[----:B------:R-:W-:-:S05]  /*1080*/  IMAD.IADD R2, R5, 0x1, R2 ;  /* 0x0000000105027824 */ /* 0x000fca00078e0202 */
[----:B------:R-:W-:Y:S02]  /*1090*/  PRMT R8, R2, 0x7610, R8 ;  /* 0x0000761002087816 */ /* 0x000fe40000000008 */
.L_x_17:
[----:B------:R-:W-:Y:S05]  /*10a0*/  @!P0 BRA `(.L_x_18) ;  /* 0x0000000000b88947 */ /* 0x000fea0003800000 */
[----:B------:R-:W1:Y:S01]  /*10b0*/  LDC.64 R4, c[0x0][0xb18] ;  /* 0x0002c600ff047b82 */ /* 0x000e620000000a00 */
[----:B------:R-:W-:-:S07]  /*10c0*/  ISETP.NE.AND P0, PT, R9, 0x1, PT ;  /* 0x000000010900780c */ /* 0x000fce0003f05270 */
[----:B------:R-:W2:Y:S08]  /*10d0*/  LDC R14, c[0x0][0xb0c] ;  /* 0x0002c300ff0e7b82 */ /* 0x000eb00000000800 */
[----:B------:R-:W3:Y:S08]  /*10e0*/  LDC R13, c[0x0][0x370] ;  /* 0x0000dc00ff0d7b82 */ /* 0x000ef00000000800 */
[----:B------:R-:W4:Y:S01]  /*10f0*/  LDC R16, c[0x0][0x374] ;  /* 0x0000dd00ff107b82 */ /* 0x000f220000000800 */
[----:B-1----:R-:W-:-:S07]  /*1100*/  ISETP.NE.AND P1, PT, R4, 0x1, PT ;  /* 0x000000010400780c */ /* 0x002fce0003f25270 */
[----:B------:R-:W3:Y:S01]  /*1110*/  LDC.64 R6, c[0x0][0xb10] ;  /* 0x0002c400ff067b82 */ /* 0x000ee20000000a00 */
[----:B--2---:R-:W-:-:S07]  /*1120*/  ISETP.NE.AND P2, PT, R14, 0x1, PT ;  /* 0x000000010e00780c */ /* 0x004fce0003f45270 */
[----:B------:R-:W1:Y:S08]  /*1130*/  LDC R12, c[0x0][0xb20] ;  /* 0x0002c800ff0c7b82 */ /* 0x000e700000000800 */
[----:B------:R-:W2:Y:S01]  /*1140*/  LDC.64 R2, c[0x0][0xb28] ;  /* 0x0002ca00ff027b82 */ /* 0x000ea20000000a00 */
[----:B----4-:R-:W-:-:S04]  /*1150*/  IMAD.HI.U32 R15, R16, R5, RZ ;  /* 0x00000005100f7227 */ /* 0x010fc800078e00ff */
[----:B------:R-:W-:-:S04]  /*1160*/  IMAD.HI.U32 R5, R166, R5, RZ ;  /* 0x00000005a6057227 */ /* 0x000fc800078e00ff */
[----:B---3--:R-:W-:-:S04]  /*1170*/  IMAD.HI.U32 R18, R13, R6, RZ ;  /* 0x000000060d127227 */ /* 0x008fc800078e00ff */
[C---:B------:R-:W-:Y:S01]  /*1180*/  IMAD.HI.U32 R20, R11.reuse, R6, RZ ;  /* 0x000000060b147227 */ /* 0x040fe200078e00ff */
[-C--:B------:R-:W-:Y:S02]  /*1190*/  @P2 SHF.R.U32.HI R13, RZ, R7.reuse, R18 ;  /* 0x00000007ff0d2219 */ /* 0x080fe40000011612 */
[-C--:B-1----:R-:W-:Y:S02]  /*11a0*/  @P1 SHF.R.U32.HI R16, RZ, R12.reuse, R15 ;  /* 0x0000000cff101219 */ /* 0x082fe4000001160f */
[----:B------:R-:W-:Y:S02]  /*11b0*/  SHF.R.U32.HI R5, RZ, R12, R5 ;  /* 0x0000000cff057219 */ /* 0x000fe40000011605 */
[----:B------:R-:W-:Y:S02]  /*11c0*/  SHF.R.U32.HI R20, RZ, R7, R20 ;  /* 0x00000007ff147219 */ /* 0x000fe40000011614 */
[----:B------:R-:W-:Y:S01]  /*11d0*/  SEL R5, R166, R5, !P1 ;  /* 0x00000005a6057207 */ /* 0x000fe20004800000 */
[----:B--2---:R-:W-:Y:S01]  /*11e0*/  IMAD.HI.U32 R18, R16, R2, RZ ;  /* 0x0000000210127227 */ /* 0x004fe200078e00ff */
[----:B------:R-:W-:-:S02]  /*11f0*/  SEL R165, R11, R20, !P2 ;  /* 0x000000140ba57207 */ /* 0x000fc40005000000 */
[----:B------:R-:W-:Y:S01]  /*1200*/  IADD3 R7, PT, PT, -R5, RZ, RZ ;  /* 0x000000ff05077210 */ /* 0x000fe20007ffe1ff */
[----:B------:R-:W-:Y:S01]  /*1210*/  IMAD.HI.U32 R6, R13, R2, RZ ;  /* 0x000000020d067227 */ /* 0x000fe200078e00ff */
[----:B------:R-:W-:-:S03]  /*1220*/  @P0 SHF.R.U32.HI R16, RZ, R3, R18 ;  /* 0x00000003ff100219 */ /* 0x000fc60000011612 */
[----:B------:R-:W-:Y:S01]  /*1230*/  IMAD R7, R4, R7, R166 ;  /* 0x0000000704077224 */ /* 0x000fe200078e02a6 */
[----:B------:R-:W-:Y:S01]  /*1240*/  @P0 SHF.R.U32.HI R13, RZ, R3, R6 ;  /* 0x00000003ff0d0219 */ /* 0x000fe20000011606 */
[----:B------:R-:W-:-:S04]  /*1250*/  IMAD R16, R16, R9, RZ ;  /* 0x0000000910107224 */ /* 0x000fc800078e02ff */
[----:B------:R-:W-:Y:S01]  /*1260*/  IMAD R6, R13, R9, RZ ;  /* 0x000000090d067224 */ /* 0x000fe200078e02ff */
[----:B------:R-:W-:-:S04]  /*1270*/  ISETP.GE.AND P1, PT, R5, R16, PT ;  /* 0x000000100500720c */ /* 0x000fc80003f26270 */
[----:B------:R-:W-:Y:S01]  /*1280*/  ISETP.GE.OR P1, PT, R165, R6, P1 ;  /* 0x00000006a500720c */ /* 0x000fe20000f26670 */
[----:B------:R-:W-:-:S05]  /*1290*/  IMAD.HI.U32 R6, R5, R2, RZ ;  /* 0x0000000205067227 */ /* 0x000fca00078e00ff */
[----:B------:R-:W-:-:S04]  /*12a0*/  SHF.R.U32.HI R6, RZ, R3, R6 ;  /* 0x00000003ff067219 */ /* 0x000fc80000011606 */
[----:B------:R-:W-:-:S03]  /*12b0*/  SEL R6, R5, R6, !P0 ;  /* 0x0000000605067207 */ /* 0x000fc60004000000 */
[----:B------:R-:W-:Y:S01]  /*12c0*/  @!P1 IMAD.HI.U32 R12, R165, R2, RZ ;  /* 0x00000002a50c9227 */ /* 0x000fe200078e00ff */
[----:B------:R-:W-:-:S04]  /*12d0*/  IADD3 R2, PT, PT, -R6, RZ, RZ ;  /* 0x000000ff06027210 */ /* 0x000fc80007ffe1ff */
[----:B------:R-:W-:Y:S01]  /*12e0*/  @!P1 SHF.R.U32.HI R12, RZ, R3, R12 ;  /* 0x00000003ff0c9219 */ /* 0x000fe2000001160c */
[----:B------:R-:W-:-:S03]  /*12f0*/  IMAD R2, R9, R2, R5 ;  /* 0x0000000209027224 */ /* 0x000fc600078e0205 */
[----:B------:R-:W-:-:S05]  /*1300*/  @!P1 SEL R3, R165, R12, !P0 ;  /* 0x0000000ca5039207 */ /* 0x000fca0004000000 */
[--C-:B------:R-:W-:Y:S02]  /*1310*/  @!P1 IMAD.IADD R6, R6, 0x1, -R3.reuse ;  /* 0x0000000106069824 */ /* 0x100fe400078e0a03 */
[----:B------:R-:W-:Y:S01]  /*1320*/  @!P1 IMAD R3, R2, R13, R3 ;  /* 0x0000000d02039224 */ /* 0x000fe200078e0203 */
[----:B------:R-:W-:Y:S01]  /*1330*/  IADD3 R2, PT, PT, -R165, RZ, RZ ;  /* 0x000000ffa5027210 */ /* 0x000fe20007ffe1ff */
[----:B------:R-:W-:Y:S02]  /*1340*/  @!P1 IMAD R5, R6, R9, R165 ;  /* 0x0000000906059224 */ /* 0x000fe400078e02a5 */
[----:B------:R-:W-:Y:S02]  /*1350*/  @!P1 IMAD.MOV.U32 R165, RZ, RZ, R3 ;  /* 0x000000ffffa59224 */ /* 0x000fe400078e0003 */
[----:B------:R-:W-:Y:S02]  /*1360*/  IMAD R2, R14, R2, R11 ;  /* 0x000000020e027224 */ /* 0x000fe400078e020b */
[----:B------:R-:W-:-:S02]  /*1370*/  IMAD R166, R5, R4, R7 ;  /* 0x0000000405a67224 */ /* 0x000fc400078e0207 */
[----:B------:R-:W-:Y:S02]  /*1380*/  IMAD R165, R165, R14, R2 ;  /* 0x0000000ea5a57224 */ /* 0x000fe400078e0202 */
.L_x_18:
[----:B------:R-:W-:Y:S05]  /*1390*/  BRA.U UP3, `(.L_x_19) ;  /* 0x0000000103407547 */ /* 0x000fea000b800000 */
[----:B------:R-:W1:Y:S08]  /*13a0*/  LDC.64 R4, c[0x0][0xb10] ;  /* 0x0002c400ff047b82 */ /* 0x000e700000000a00 */
[----:B------:R-:W2:Y:S08]  /*13b0*/  LDC.64 R2, c[0x0][0xb18] ;  /* 0x0002c600ff027b82 */ /* 0x000eb00000000a00 */
[----:B------:R-:W3:Y:S08]  /*13c0*/  LDC R6, c[0x0][0xb20] ;  /* 0x0002c800ff067b82 */ /* 0x000ef00000000800 */
[----:B------:R-:W4:Y:S01]  /*13d0*/  LDC R12, c[0x0][0xb0c] ;  /* 0x0002c300ff0c7b82 */ /* 0x000f220000000800 */
[----:B-1----:R-:W-:-:S05]  /*13e0*/  IMAD.HI.U32 R4, R165, R4, RZ ;  /* 0x00000004a5047227 */ /* 0x002fca00078e00ff */
[----:B------:R-:W-:Y:S01]  /*13f0*/  SHF.R.U32.HI R4, RZ, R5, R4 ;  /* 0x00000005ff047219 */ /* 0x000fe20000011604 */
[----:B--2---:R-:W-:Y:S01]  /*1400*/  IMAD.HI.U32 R3, R166, R3, RZ ;  /* 0x00000003a6037227 */ /* 0x004fe200078e00ff */
[----:B------:R-:W-:-:S04]  /*1410*/  ISETP.NE.AND P0, PT, R2, 0x1, PT ;  /* 0x000000010200780c */ /* 0x000fc80003f05270 */
[----:B---3--:R-:W-:-:S04]  /*1420*/  SHF.R.U32.HI R3, RZ, R6, R3 ;  /* 0x00000006ff037219 */ /* 0x008fc80000011603 */
[----:B------:R-:W-:Y:S02]  /*1430*/  SEL R3, R166, R3, !P0 ;  /* 0x00000003a6037207 */ /* 0x000fe40004000000 */
[----:B----4-:R-:W-:-:S04]  /*1440*/  ISETP.NE.AND P1, PT, R12, 0x1, PT ;  /* 0x000000010c00780c */ /* 0x010fc80003f25270 */
[----:B------:R-:W-:-:S05]  /*1450*/  SEL R6, R165, R4, !P1 ;  /* 0x00000004a5067207 */ /* 0x000fca0004800000 */
[----:B------:R-:W-:Y:S02]  /*1460*/  IMAD.IADD R4, R3, 0x1, -R6 ;  /* 0x0000000103047824 */ /* 0x000fe400078e0a06 */
[----:B------:R-:W-:Y:S02]  /*1470*/  IMAD.IADD R3, R6, 0x1, -R3 ;  /* 0x0000000106037824 */ /* 0x000fe400078e0a03 */
[----:B------:R-:W-:Y:S02]  /*1480*/  IMAD R165, R4, R12, R165 ;  /* 0x0000000c04a57224 */ /* 0x000fe400078e02a5 */
[----:B------:R-:W-:Y:S02]  /*1490*/  IMAD R166, R3, R2, R166 ;  /* 0x0000000203a67224 */ /* 0x000fe400078e02a6 */
.L_x_19:
[----:B------:R-:W-:Y:S05]  /*14a0*/  BRA.U !UP1, `(.L_x_20) ;  /* 0x00000001090c7547 */ /* 0x000fea000b800000 */
[----:B------:R-:W-:Y:S01]  /*14b0*/  UCGABAR_WAIT ;  /* 0x0000000000007dc7 */ /* 0x000fe20008000000 */
[----:B------:R-:W-:Y:S01]  /*14c0*/  CCTL.IVALL ;  /* 0x00000000ff00798f */ /* 0x000fe20002000000 */
[----:B------:R-:W-:Y:S05]  /*14d0*/  BRA `(.L_x_21) ;  /* 0x0000000000047947 */ /* 0x000fea0003800000 */
.L_x_20:
[----:B------:R-:W-:Y:S06]  /*14e0*/  BAR.SYNC.DEFER_BLOCKING 0x0 ;  /* 0x0000000000007b1d */ /* 0x000fec0000010000 */
.L_x_21:
[----:B------:R-:W-:Y:S05]  /*14f0*/  BRA.U UP2, `(.L_x_22) ;  /* 0x0000001102907547 */ /* 0x000fea000b800000 */
[----:B------:R-:W1:Y:S01]  /*1500*/  LDCU UR15, c[0x0][0x38c] ;  /* 0x00007180ff0f77ac */ /* 0x000e620008000800 */
[----:B------:R-:W2:Y:S01]  /*1510*/  LDC R9, c[0x0][0x370] ;  /* 0x0000dc00ff097b82 */ /* 0x000ea20000000800 */
[C---:B------:R-:W-:Y:S01]  /*1520*/  IMAD.SHL.U32 R17, R11.reuse, 0x20, RZ ;  /* 0x000000200b117824 */ /* 0x040fe200078e00ff */
[----:B------:R-:W-:Y:S01]  /*1530*/  PLOP3.LUT P1, PT, PT, PT, UP5, 0x80, 0x8 ;  /* 0x000000000008781c */ /* 0x000fe20003f2f058 */
[----:B------:R-:W-:Y:S01]  /*1540*/  UISETP.NE.AND UP1, UPT, UR10, URZ, UPT ;  /* 0x000000ff0a00728c */ /* 0x000fe2000bf25270 */
[----:B------:R-:W-:Y:S01]  /*1550*/  ISETP.NE.AND P4, PT, R10, RZ, P5 ;  /* 0x000000ff0a00720c */ /* 0x000fe20002f85270 */
[----:B------:R-:W-:Y:S01]  /*1560*/  IMAD.SHL.U32 R16, R11, 0x80, RZ ;  /* 0x000000800b107824 */ /* 0x000fe200078e00ff */
[----:B------:R-:W-:Y:S01]  /*1570*/  PLOP3.LUT P1, PT, P1, PT, PT, 0x8, 0x80 ;  /* 0x000000000080781c */ /* 0x000fe20000f2e170 */
[----:B------:R-:W-:Y:S01]  /*1580*/  IMAD.MOV.U32 R15, RZ, RZ, 0x1 ;  /* 0x00000001ff0f7424 */ /* 0x000fe200078e00ff */
[----:B------:R-:W3:Y:S01]  /*1590*/  LDC R0, c[0x0][0x374] ;  /* 0x0000dd00ff007b82 */ /* 0x000ee20000000800 */
[----:B------:R-:W-:Y:S01]  /*15a0*/  IMAD.MOV.U32 R14, RZ, RZ, RZ ;  /* 0x000000ffff0e7224 */ /* 0x000fe200078e00ff */
[----:B------:R-:W-:Y:S01]  /*15b0*/  CS2R R12, SRZ ;  /* 0x00000000000c7805 */ /* 0x000fe2000001ff00 */
[----:B------:R-:W-:Y:S01]  /*15c0*/  IMAD.MOV.U32 R10, RZ, RZ, 0x1 ;  /* 0x00000001ff0a7424 */ /* 0x000fe200078e00ff */
[----:B------:R-:W-:Y:S01]  /*15d0*/  LOP3.LUT R17, R17, 0x20, RZ, 0xc0, !PT ;  /* 0x0000002011117812 */ /* 0x000fe200078ec0ff */
[----:B------:R-:W4:Y:S01]  /*15e0*/  LDCU.64 UR24, c[0x0][0x348] ;  /* 0x00006900ff1877ac */ /* 0x000f220008000a00 */
[----:B-1----:R-:W-:-:S02]  /*15f0*/  UIADD3 UR4, UPT, UPT, UR15, 0x1f, URZ ;  /* 0x0000001f0f047890 */ /* 0x002fc4000fffe0ff */
[----:B------:R-:W-:Y:S02]  /*1600*/  USEL UR7, UR7, 0x2, UP1 ;  /* 0x0000000207077887 */ /* 0x000fe40008800000 */
[----:B------:R-:W-:Y:S01]  /*1610*/  USHF.R.S32.HI UR22, URZ, 0x1f, UR4 ;  /* 0x0000001fff167899 */ /* 0x000fe20008011404 */
[----:B------:R-:W-:-:S03]  /*1620*/  UMOV UR13, URZ ;  /* 0x000000ff000d7c82 */ /* 0x000fc60008000000 */
[----:B------:R-:W-:Y:S02]  /*1630*/  ULEA.HI UR22, UR22, UR4, URZ, 0x5 ;  /* 0x0000000416167291 */ /* 0x000fe4000f8f28ff */
[----:B------:R-:W-:Y:S02]  /*1640*/  UIADD3 UR4, UPT, UPT, UR15, -0x1, URZ ;  /* 0xffffffff0f047890 */ /* 0x000fe4000fffe0ff */
[----:B------:R-:W-:Y:S02]  /*1650*/  USHF.R.S32.HI UR22, URZ, 0x5, UR22 ;  /* 0x00000005ff167899 */ /* 0x000fe40008011416 */
[----:B------:R-:W-:Y:S02]  /*1660*/  UISETP.GE.U32.AND UP2, UPT, UR4, -0x3f, UPT ;  /* 0xffffffc10400788c */ /* 0x000fe4000bf46070 */
[----:B------:R-:W-:Y:S02]  /*1670*/  UISETP.LT.U32.AND UP0, UPT, UR22, 0x3, UPT ;  /* 0x000000031600788c */ /* 0x000fe4000bf01070 */
[----:B------:R-:W-:-:S02]  /*1680*/  UIADD3 UR15, UPT, UPT, UR15, 0x3e, URZ ;  /* 0x0000003e0f0f7890 */ /* 0x000fc4000fffe0ff */
[----:B------:R-:W-:-:S04]  /*1690*/  USEL UR21, UR22, 0x3, UP0 ;  /* 0x0000000316157887 */ /* 0x000fc80008000000 */
[----:B------:R-:W-:Y:S02]  /*16a0*/  UIADD3 UR6, UPT, UPT, UR21, -0x1, URZ ;  /* 0xffffffff15067890 */ /* 0x000fe4000fffe0ff */
[----:B------:R-:W-:Y:S02]  /*16b0*/  @UP2 UIADD3 UR6, UPT, UPT, UR21, URZ, URZ ;  /* 0x000000ff15062290 */ /* 0x000fe4000fffe0ff */
[----:B------:R-:W-:Y:S02]  /*16c0*/  UIADD3 UR14, UPT, UPT, UR22, -UR21, URZ ;  /* 0x80000015160e7290 */ /* 0x000fe4000fffe0ff */
[----:B------:R-:W-:Y:S02]  /*16d0*/  UIADD3 UR5, UPT, UPT, UR6, 0x1, URZ ;  /* 0x0000000106057890 */ /* 0x000fe4000fffe0ff */
[----:B--2-4-:R-:W-:-:S12]  /*16e0*/  UIADD3 UR6, UPT, UPT, -UR6, URZ, URZ ;  /* 0x000000ff06067290 */ /* 0x014fd8000fffe1ff */
.L_x_42:
[----:B------:R-:W-:Y:S01]  /*16f0*/  UISETP.NE.AND UP0, UPT, UR37, URZ, UPT ;  /* 0x000000ff2500728c */ /* 0x000fe2000bf05270 */
[----:B------:R-:W1:Y:S08]  /*1700*/  S2UR UR37, SR_CgaCtaId ;  /* 0x00000000002579c3 */ /* 0x000e700000008800 */
[----:B------:R-:W-:Y:S05]  /*1710*/  BRA.U UP0, `(.L_x_23) ;  /* 0x0000000100347547 */ /* 0x000fea000b800000 */
[----:B------:R-:W2:Y:S01]  /*1720*/  S2R R2, SR_CgaCtaId ;  /* 0x0000000000027919 */ /* 0x000ea20000008800 */
[----:B------:R-:W-:-:S04]  /*1730*/  MOV R3, 0x400 ;  /* 0x0000040000037802 */ /* 0x000fc80000000f00 */
[----:B--2---:R-:W-:Y:S02]  /*1740*/  LEA R3, R2, R3, 0x18 ;  /* 0x0000000302037211 */ /* 0x004fe400078ec0ff */
[----:B------:R-:W-:-:S03]  /*1750*/  SHF.L.U32 R2, R10, 0x1f, RZ ;  /* 0x0000001f0a027819 */ /* 0x000fc600000006ff */
[----:B------:R-:W-:-:S04]  /*1760*/  IMAD R3, R12, 0x8, R3 ;  /* 0x000000080c037824 */ /* 0x000fc800078e0203 */
[----:B------:R-:W2:Y:S02]  /*1770*/  SYNCS.PHASECHK.TRANS64.TRYWAIT P0, [R3+URZ+0xc0], R2 ;  /* 0x0000c002030075a7 */ /* 0x000ea400080011ff */
[----:B--2---:R-:W-:Y:S05]  /*1780*/  @!P0 BRA `(.L_x_24) ;  /* 0x0000005800248947 */ /* 0x004fea0003800000 */
.L_x_112:
[----:B------:R-:W-:Y:S01]  /*1790*/  VIADD R12, R12, 0x1 ;  /* 0x000000010c0c7836 */ /* 0x000fe20000000000 */
[----:B------:R2:W-:Y:S04]  /*17a0*/  SYNCS.ARRIVE.TRANS64.A1T0 RZ, [R3+URZ+0xb0], RZ ;  /* 0x0000b0ff03ff79a7 */ /* 0x0005e800081000ff */
[----:B------:R-:W-:-:S04]  /*17b0*/  ISETP.NE.AND P0, PT, R12, 0x2, PT ;  /* 0x000000020c00780c */ /* 0x000fc80003f05270 */
[----:B------:R-:W-:Y:S02]  /*17c0*/  SEL R12, R12, RZ, P0 ;  /* 0x000000ff0c0c7207 */ /* 0x000fe40000000000 */
[----:B--2---:R-:W-:-:S04]  /*17d0*/  SEL R3, RZ, 0x1, P0 ;  /* 0x00000001ff037807 */ /* 0x004fc80000000000 */
[----:B------:R-:W-:-:S07]  /*17e0*/  LOP3.LUT R10, R10, R3, RZ, 0x3c, !PT ;  /* 0x000000030a0a7212 */ /* 0x000fce00078e3cff */
.L_x_23:
[----:B------:R-:W-:Y:S01]  /*17f0*/  UMOV UR4, 0x400 ;  /* 0x0000040000047882 */ /* 0x000fe20000000000 */
[----:B------:R-:W-:Y:S01]  /*1800*/  LEA.HI R3, R165, R165, RZ, 0x1 ;  /* 0x000000a5a5037211 */ /* 0x000fe200078f08ff */
[----:B-1----:R-:W-:Y:S01]  /*1810*/  ULEA UR4, UR37, UR4, 0x18 ;  /* 0x0000000425047291 */ /* 0x002fe2000f8ec0ff */
[----:B------:R-:W-:Y:S01]  /*1820*/  SHF.L.U32 R2, R15, 0x1f, RZ ;  /* 0x0000001f0f027819 */ /* 0x000fe200000006ff */
[----:B------:R-:W-:Y:S01]  /*1830*/  UISETP.GE.U32.AND UP0, UPT, UR15, 0x3f, UPT ;  /* 0x0000003f0f00788c */ /* 0x000fe2000bf06070 */
[----:B------:R-:W-:Y:S01]  /*1840*/  R2UR UR35, R16 ;  /* 0x00000000102372ca */ /* 0x000fe200000e0000 */
[----:B------:R-:W-:Y:S01]  /*1850*/  ULEA UR8, UR13, UR4, 0x3 ;  /* 0x000000040d087291 */ /* 0x000fe2000f8e18ff */
[----:B------:R-:W-:Y:S01]  /*1860*/  IMAD.SHL.U32 R3, R3, 0x80, RZ ;  /* 0x0000008003037824 */ /* 0x000fe200078e00ff */
[----:B------:R-:W-:Y:S01]  /*1870*/  R2UR UR11, R17 ;  /* 0x00000000110b72ca */ /* 0x000fe200000e0000 */
[----:B------:R-:W-:-:S03]  /*1880*/  UMOV UR23, URZ ;  /* 0x000000ff00177c82 */ /* 0x000fc60008000000 */
[----:B------:R-:W-:-:S03]  /*1890*/  LOP3.LUT R3, R3, 0xffffff00, RZ, 0xc0, !PT ;  /* 0xffffff0003037812 */ /* 0x000fc600078ec0ff */
[----:B------:R1:W2:Y:S01]  /*18a0*/  SYNCS.PHASECHK.TRANS64.TRYWAIT P0, [UR8+0x18], R2 ;  /* 0x00001802ff0075a7 */ /* 0x0002a20008001108 */
[----:B------:R-:W-:Y:S02]  /*18b0*/  R2UR UR9, R3 ;  /* 0x00000000030972ca */ /* 0x000fe400000e0000 */
[----:B------:R-:W-:-:S11]  /*18c0*/  R2UR UR8, R166 ;  /* 0x00000000a60872ca */ /* 0x000fd600000e0000 */
[----:B------:R-:W-:Y:S02]  /*18d0*/  ULOP3.LUT UR35, UR9, 0x80, UR35, 0xf8, !UPT ;  /* 0x0000008009237892 */ /* 0x000fe4000f8ef823 */
[----:B------:R-:W-:Y:S01]  /*18e0*/  ULEA UR11, UR8, UR11, 0x6 ;  /* 0x0000000b080b7291 */ /* 0x000fe2000f8e30ff */
[----:B------:R-:W-:Y:S11]  /*18f0*/  BRA.U !UP0, `(.L_x_25) ;  /* 0x0000000108c07547 */ /* 0x000ff6000b800000 */
[----:B------:R-:W-:Y:S01]  /*1900*/  UMOV UR16, UR6 ;  /* 0x0000000600107c82 */ /* 0x000fe20008000000 */
[----:B------:R-:W-:Y:S01]  /*1910*/  UMOV UR17, UR13 ;  /* 0x0000000d00117c82 */ /* 0x000fe20008000000 */
[----:B------:R-:W-:-:S05]  /*1920*/  UMOV UR34, URZ ;  /* 0x000000ff00227c82 */ /* 0x000fca0008000000 */
.L_x_31:
[----:B------:R-:W-:Y:S01]  /*1930*/  ULEA UR33, UR17, UR4, 0x3 ;  /* 0x0000000411217291 */ /* 0x000fe2000f8e18ff */
[----:B------:R-:W-:Y:S01]  /*1940*/  @P5 MOV R3, 0x2800 ;  /* 0x0000280000035802 */ /* 0x000fe20000000f00 */
[----:B-12-4-:R-:W-:Y:S10]  /*1950*/  @P0 BRA `(.L_x_26) ;  /* 0x00000000000c0947 */ /* 0x016ff40003800000 */
[----:B------:R-:W-:-:S04]  /*1960*/  SHF.L.U32 R5, R15, 0x1f, RZ ;  /* 0x0000001f0f057819 */ /* 0x000fc800000006ff */
[----:B------:R-:W2:Y:S02]  /*1970*/  SYNCS.PHASECHK.TRANS64.TRYWAIT P0, [UR33+0x18], R5 ;  /* 0x00001805ff0075a7 */ /* 0x000ea40008001121 */
[----:B--2---:R-:W-:Y:S05]  /*1980*/  @!P0 BRA `(.L_x_27) ;  /* 0x0000005400b88947 */ /* 0x004fea0003800000 */
.L_x_26:
[----:B------:R2:W-:Y:S01]  /*1990*/  @P5 SYNCS.ARRIVE.TRANS64 RZ, [UR33], R3 ;  /* 0x00000003ffff59a7 */ /* 0x0005e20008000021 */
[----:B------:R-:W-:Y:S02]  /*19a0*/  ULOP3.LUT UR8, UR7, 0x2, URZ, 0xfc, !UPT ;  /* 0x0000000207087892 */ /* 0x000fe4000f8efcff */
[----:B------:R-:W-:Y:S02]  /*19b0*/  UIADD3 UR16, UPT, UPT, UR16, 0x1, URZ ;  /* 0x0000000110107890 */ /* 0x000fe4000fffe0ff */
[----:B------:R-:W-:Y:S02]  /*19c0*/  UISETP.NE.AND UP0, UPT, UR8, 0x2, UPT ;  /* 0x000000020800788c */ /* 0x000fe4000bf05270 */
[----:B------:R-:W-:-:S07]  /*19d0*/  UISETP.NE.AND UP2, UPT, UR16, 0x1, UPT ;  /* 0x000000011000788c */ /* 0x000fce000bf45270 */
[----:B------:R-:W-:Y:S05]  /*19e0*/  BRA.U UP0, `(.L_x_28) ;  /* 0x0000000100047547 */ /* 0x000fea000b800000 */
[----:B------:R-:W-:Y:S05]  /*19f0*/  BPT.TRAP 0x1 ;  /* 0x000000040000795c */ /* 0x000fea0000300000 */
.L_x_28:
[----:B------:R-:W-:Y:S04]  /*1a00*/  BSSY.RECONVERGENT B0, `(.L_x_29) ;  /* 0x0000003000007945 */ /* 0x000fe80003800200 */
[----:B------:R-:W-:Y:S05]  /*1a10*/  @!P4 BRA `(.L_x_30) ;  /* 0x000000000004c947 */ /* 0x000fea0003800000 */
[----:B------:R-:W-:Y:S05]  /*1a20*/  BPT.TRAP 0x1 ;  /* 0x000000040000795c */ /* 0x000fea0000300000 */
.L_x_30:
[----:B------:R-:W-:Y:S05]  /*1a30*/  BSYNC.RECONVERGENT B0 ;  /* 0x0000000000007941 */ /* 0x000fea0003800200 */
.L_x_29:
[----:B------:R-:W-:Y:S02]  /*1a40*/  UIADD3 UR13, UPT, UPT, UR17, 0x1, URZ ;  /* 0x00000001110d7890 */ /* 0x000fe4000fffe0ff */
[----:B------:R-:W-:Y:S02]  /*1a50*/  ULEA UR32, UR17, UR4, 0xc ;  /* 0x0000000411207291 */ /* 0x000fe4000f8e60ff */
[----:B------:R-:W-:Y:S02]  /*1a60*/  UISETP.NE.AND UP0, UPT, UR13, 0x3, UPT ;  /* 0x000000030d00788c */ /* 0x000fe4000bf05270 */
[----:B------:R-:W-:Y:S02]  /*1a70*/  UIADD3 UR28, UP1, UPT, UR24, 0x80, URZ ;  /* 0x00000080181c7890 */ /* 0x000fe4000ff3e0ff */
[----:B------:R-:W-:Y:S02]  /*1a80*/  USEL UR9, URZ, 0x1, UP0 ;  /* 0x00000001ff097887 */ /* 0x000fe40008000000 */
[----:B------:R-:W-:-:S02]  /*1a90*/  USEL UR13, UR13, URZ, UP0 ;  /* 0x000000ff0d0d7287 */ /* 0x000fc40008000000 */
[----:B------:R-:W-:Y:S02]  /*1aa0*/  UIADD3 UR26, UP0, UPT, UR24, 0x180, URZ ;  /* 0x00000180181a7890 */ /* 0x000fe4000ff1e0ff */
[----:B------:R-:W-:Y:S01]  /*1ab0*/  ULEA UR8, UR13, UR4, 0x3 ;  /* 0x000000040d087291 */ /* 0x000fe2000f8e18ff */
[----:B------:R-:W-:Y:S01]  /*1ac0*/  LOP3.LUT R15, R15, UR9, RZ, 0x3c, !PT ;  /* 0x000000090f0f7c12 */ /* 0x000fe2000f8e3cff */
[----:B------:R-:W-:Y:S02]  /*1ad0*/  ULOP3.LUT UR33, UR33, 0xfefffff8, URZ, 0xc0, !UPT ;  /* 0xfefffff821217892 */ /* 0x000fe4000f8ec0ff */
[----:B------:R-:W-:Y:S01]  /*1ae0*/  UIADD3.X UR29, UPT, UPT, URZ, UR25, URZ, UP1, !UPT ;  /* 0x00000019ff1d7290 */ /* 0x000fe20008ffe4ff */
[----:B-1----:R-:W-:Y:S01]  /*1af0*/  SHF.L.U32 R2, R15, 0x1f, RZ ;  /* 0x0000001f0f027819 */ /* 0x002fe200000006ff */
[----:B------:R-:W-:Y:S02]  /*1b00*/  UIADD3 UR32, UPT, UPT, UR32, 0x4400, URZ ;  /* 0x0000440020207890 */ /* 0x000fe4000fffe0ff */
[----:B------:R-:W-:Y:S01]  /*1b10*/  UIADD3.X UR27, UPT, UPT, URZ, UR25, URZ, UP0, !UPT ;  /* 0x00000019ff1b7290 */ /* 0x000fe200087fe4ff */
[----:B------:R4:W1:Y:S01]  /*1b20*/  SYNCS.PHASECHK.TRANS64.TRYWAIT P0, [UR8+0x18], R2 ;  /* 0x00001802ff0075a7 */ /* 0x0008620008001108 */
[----:B------:R-:W-:Y:S01]  /*1b30*/  ULEA UR8, UR17, UR4, 0xa ;  /* 0x0000000411087291 */ /* 0x000fe2000f8e50ff */
[----:B------:R-:W-:Y:S01]  /*1b40*/  UMOV UR18, 0x0 ;  /* 0x0000000000127882 */ /* 0x000fe20000000000 */
[----:B------:R-:W-:-:S02]  /*1b50*/  UMOV UR19, 0x10000000 ;  /* 0x1000000000137882 */ /* 0x000fc40000000000 */
[----:B------:R-:W-:Y:S01]  /*1b60*/  UIADD3 UR8, UPT, UPT, UR8, 0x7400, URZ ;  /* 0x0000740008087890 */ /* 0x000fe2000fffe0ff */
[----:B------:R2:W-:Y:S01]  /*1b70*/  UTMALDG.3D.2CTA [UR32], [UR28], desc[UR18] ;  /* 0x000012201c0075b4 */ /* 0x0005e20008211000 */
[----:B------:R-:W-:Y:S01]  /*1b80*/  UMOV UR10, UR34 ;  /* 0x00000022000a7c82 */ /* 0x000fe20008000000 */
[----:B------:R-:W-:Y:S01]  /*1b90*/  UMOV UR12, UR36 ;  /* 0x00000024000c7c82 */ /* 0x000fe20008000000 */
[----:B------:R-:W-:Y:S01]  /*1ba0*/  UMOV UR9, UR33 ;  /* 0x0000002100097c82 */ /* 0x000fe20008000000 */
[----:B------:R-:W-:Y:S01]  /*1bb0*/  UMOV UR23, UR5 ;  /* 0x0000000500177c82 */ /* 0x000fe20008000000 */
[----:B------:R-:W-:-:S03]  /*1bc0*/  UMOV UR17, UR13 ;  /* 0x0000000d00117c82 */ /* 0x000fc60008000000 */
[----:B------:R4:W-:Y:S01]  /*1bd0*/  UTMALDG.3D.2CTA [UR8], [UR26], desc[UR18] ;  /* 0x000012081a0075b4 */ /* 0x0009e20008211000 */
[----:B--2---:R-:W-:Y:S01]  /*1be0*/  UIADD3 UR34, UPT, UPT, UR34, 0x20, URZ ;  /* 0x0000002022227890 */ /* 0x004fe2000fffe0ff */
[----:B------:R-:W-:Y:S11]  /*1bf0*/  BRA.U UP2, `(.L_x_31) ;  /* 0xfffffffd024c7547 */ /* 0x000ff6000b83ffff */
.L_x_25:
[----:B----4-:R-:W-:Y:S01]  /*1c00*/  ULEA UR8, UR13, UR4, 0x3 ;  /* 0x000000040d087291 */ /* 0x010fe2000f8e18ff */
[----:B-1----:R-:W-:Y:S01]  /*1c10*/  SHF.L.U32 R2, R15, 0x1f, RZ ;  /* 0x0000001f0f027819 */ /* 0x002fe200000006ff */
[----:B------:R-:W-:Y:S01]  /*1c20*/  @!P1 SYNCS.ARRIVE.TRANS64.A1T0 RZ, [UR4+0x48], RZ ;  /* 0x000048ffffff99a7 */ /* 0x000fe20008100004 */
[----:B------:R-:W-:-:S06]  /*1c30*/  UISETP.GT.AND UP0, UPT, UR22, UR21, UPT ;  /* 0x000000151600728c */ /* 0x000fcc000bf04270 */
[----:B--2---:R1:W2:Y:S03]  /*1c40*/  SYNCS.PHASECHK.TRANS64.TRYWAIT P0, [UR8+0x18], R2 ;  /* 0x00001802ff0075a7 */ /* 0x0042a60008001108 */
[----:B------:R-:W-:Y:S05]  /*1c50*/  BRA.U !UP0, `(.L_x_32) ;  /* 0x0000000108c07547 */ /* 0x000fea000b800000 */
[----:B------:R-:W-:Y:S01]  /*1c60*/  UIADD3 UR26, UPT, UPT, UR14, UR23, URZ ;  /* 0x000000170e1a7290 */ /* 0x000fe2000fffe0ff */
[----:B------:R-:W-:-:S11]  /*1c70*/  UMOV UR27, UR13 ;  /* 0x0000000d001b7c82 */ /* 0x000fd60008000000 */
.L_x_38:
[----:B------:R-:W-:Y:S01]  /*1c80*/  ULEA UR17, UR27, UR4, 0x3 ;  /* 0x000000041b117291 */ /* 0x000fe2000f8e18ff */
[----:B--2---:R-:W-:Y:S01]  /*1c90*/  @P5 MOV R3, 0x2800 ;  /* 0x0000280000035802 */ /* 0x004fe20000000f00 */
[----:B-12---:R-:W-:Y:S10]  /*1ca0*/  @P0 BRA `(.L_x_33) ;  /* 0x00000000000c0947 */ /* 0x006ff40003800000 */
[----:B------:R-:W-:-:S04]  /*1cb0*/  SHF.L.U32 R5, R15, 0x1f, RZ ;  /* 0x0000001f0f057819 */ /* 0x000fc800000006ff */
[----:B------:R-:W2:Y:S02]  /*1cc0*/  SYNCS.PHASECHK.TRANS64.TRYWAIT P0, [UR17+0x18], R5 ;  /* 0x00001805ff0075a7 */ /* 0x000ea40008001111 */
[----:B--2---:R-:W-:Y:S05]  /*1cd0*/  @!P0 BRA `(.L_x_34) ;  /* 0x0000005000fc8947 */ /* 0x004fea0003800000 */
.L_x_33:
[----:B------:R2:W-:Y:S01]  /*1ce0*/  @P5 SYNCS.ARRIVE.TRANS64 RZ, [UR17], R3 ;  /* 0x00000003ffff59a7 */ /* 0x0005e20008000011 */
[----:B------:R-:W-:-:S04]  /*1cf0*/  ULOP3.LUT UR8, UR7, 0x2, URZ, 0xfc, !UPT ;  /* 0x0000000207087892 */ /* 0x000fc8000f8efcff */
[----:B------:R-:W-:-:S09]  /*1d00*/  UISETP.NE.AND UP0, UPT, UR8, 0x2, UPT ;  /* 0x000000020800788c */ /* 0x000fd2000bf05270 */
[----:B------:R-:W-:Y:S05]  /*1d10*/  BRA.U UP0, `(.L_x_35) ;  /* 0x0000000100047547 */ /* 0x000fea000b800000 */
[----:B------:R-:W-:Y:S05]  /*1d20*/  BPT.TRAP 0x1 ;  /* 0x000000040000795c */ /* 0x000fea0000300000 */
.L_x_35:
[----:B------:R-:W-:Y:S04]  /*1d30*/  BSSY.RECONVERGENT B0, `(.L_x_36) ;  /* 0x0000003000007945 */ /* 0x000fe80003800200 */
[----:B------:R-:W-:Y:S05]  /*1d40*/  @!P4 BRA `(.L_x_37) ;  /* 0x000000000004c947 */ /* 0x000fea0003800000 */
[----:B------:R-:W-:Y:S05]  /*1d50*/  BPT.TRAP 0x1 ;  /* 0x000000040000795c */ /* 0x000fea0000300000 */
.L_x_37:
[----:B------:R-:W-:Y:S05]  /*1d60*/  BSYNC.RECONVERGENT B0 ;  /* 0x0000000000007941 */ /* 0x000fea0003800200 */
.L_x_36:
        /* <DEDUP_REMOVED lines=9> */
[----:B------:R-:W-:Y:S02]  /*1e00*/  USHF.L.U32 UR18, UR23, 0x5, URZ ;  /* 0x0000000517127899 */ /* 0x000fe400080006ff */
[----:B------:R-:W-:Y:S01]  /*1e10*/  ULOP3.LUT UR17, UR17, 0xfefffff8, URZ, 0xc0, !UPT ;  /* 0xfefffff811117892 */ /* 0x000fe2000f8ec0ff */
[----:B-1----:R-:W-:Y:S01]  /*1e20*/  SHF.L.U32 R2, R15, 0x1f, RZ ;  /* 0x0000001f0f027819 */ /* 0x002fe200000006ff */
[----:B------:R-:W-:Y:S02]  /*1e30*/  UIADD3 UR16, UPT, UPT, UR16, 0x4400, URZ ;  /* 0x0000440010107890 */ /* 0x000fe4000fffe0ff */
[----:B------:R-:W-:Y:S01]  /*1e40*/  UIADD3.X UR33, UPT, UPT, URZ, UR25, URZ, UP1, !UPT ;  /* 0x00000019ff217290 */ /* 0x000fe20008ffe4ff */
[----:B------:R4:W1:Y:S01]  /*1e50*/  SYNCS.PHASECHK.TRANS64.TRYWAIT P0, [UR8+0x18], R2 ;  /* 0x00001802ff0075a7 */ /* 0x0008620008001108 */
[----:B------:R-:W-:-:S02]  /*1e60*/  ULEA UR8, UR27, UR4, 0xa ;  /* 0x000000041b087291 */ /* 0x000fc4000f8e50ff */
[----:B------:R-:W-:Y:S02]  /*1e70*/  UIADD3.X UR31, UPT, UPT, URZ, UR25, URZ, UP0, !UPT ;  /* 0x00000019ff1f7290 */ /* 0x000fe400087fe4ff */
[----:B------:R-:W-:Y:S01]  /*1e80*/  UIADD3 UR8, UPT, UPT, UR8, 0x7400, URZ ;  /* 0x0000740008087890 */ /* 0x000fe2000fffe0ff */
[----:B------:R-:W-:Y:S01]  /*1e90*/  UMOV UR28, 0x0 ;  /* 0x00000000001c7882 */ /* 0x000fe20000000000 */
[----:B------:R-:W-:Y:S01]  /*1ea0*/  UMOV UR29, 0x10000000 ;  /* 0x10000000001d7882 */ /* 0x000fe20000000000 */
[----:B------:R-:W-:Y:S01]  /*1eb0*/  UMOV UR19, UR35 ;  /* 0x0000002300137c82 */ /* 0x000fe20008000000 */
[----:B------:R-:W-:Y:S01]  /*1ec0*/  UMOV UR20, UR36 ;  /* 0x0000002400147c82 */ /* 0x000fe20008000000 */
[----:B------:R-:W-:Y:S01]  /*1ed0*/  UMOV UR12, UR36 ;  /* 0x00000024000c7c82 */ /* 0x000fe20008000000 */
[----:B------:R-:W-:Y:S01]  /*1ee0*/  UMOV UR9, UR17 ;  /* 0x0000001100097c82 */ /* 0x000fe20008000000 */
[----:B------:R-:W-:Y:S01]  /*1ef0*/  UMOV UR10, UR18 ;  /* 0x00000012000a7c82 */ /* 0x000fe20008000000 */
[----:B------:R4:W-:Y:S01]  /*1f00*/  UTMALDG.3D.2CTA [UR16], [UR32], desc[UR28] ;  /* 0x00001c10200075b4 */ /* 0x0009e20008211000 */
[----:B------:R-:W-:Y:S01]  /*1f10*/  UIADD3 UR23, UPT, UPT, UR23, 0x1, URZ ;  /* 0x0000000117177890 */ /* 0x000fe2000fffe0ff */
[----:B------:R-:W-:-:S03]  /*1f20*/  UMOV UR27, UR13 ;  /* 0x0000000d001b7c82 */ /* 0x000fc60008000000 */
[----:B------:R-:W-:Y:S01]  /*1f30*/  UISETP.NE.AND UP0, UPT, UR23, UR26, UPT ;  /* 0x0000001a1700728c */ /* 0x000fe2000bf05270 */
[----:B------:R4:W-:Y:S08]  /*1f40*/  UTMALDG.3D.2CTA [UR8], [UR30], desc[UR28] ;  /* 0x00001c081e0075b4 */ /* 0x0009f00008211000 */
[----:B----4-:R-:W-:Y:S05]  /*1f50*/  BRA.U UP0, `(.L_x_38) ;  /* 0xfffffffd00487547 */ /* 0x010fea000b83ffff */
.L_x_32:
[C---:B-1----:R-:W-:Y:S01]  /*1f60*/  LEA R2, R14.reuse, UR4, 0x3 ;  /* 0x000000040e027c11 */ /* 0x042fe2000f8e18ff */
[----:B------:R-:W-:Y:S01]  /*1f70*/  NOP ;  /* 0x0000000000007918 */ /* 0x000fe20000000000 */
[----:B--2---:R-:W-:Y:S02]  /*1f80*/  SHF.L.U32 R3, R13, 0x1f, RZ ;  /* 0x0000001f0d037819 */ /* 0x004fe400000006ff */
[----:B------:R-:W-:Y:S02]  /*1f90*/  LEA R4, R14, UR4, 0x4 ;  /* 0x000000040e047c11 */ /* 0x000fe4000f8e20ff */
[----:B------:R-:W1:Y:S02]  /*1fa0*/  SYNCS.PHASECHK.TRANS64.TRYWAIT P0, [R2+URZ+0x50], R3 ;  /* 0x00005003020075a7 */ /* 0x000e6400080011ff */
[----:B-1----:R-:W-:Y:S05]  /*1fb0*/  @!P0 BRA `(.L_x_39) ;  /* 0x00000050005c8947 */ /* 0x002fea0003800000 */
.L_x_115:
[----:B------:R-:W2:Y:S01]  /*1fc0*/  LDS.128 R4, [R4+0xe0] ;  /* 0x0000e00004047984 */ /* 0x000ea20000000c00 */
[----:B------:R-:W-:Y:S01]  /*1fd0*/  ISETP.GE.AND P0, PT, R72, 0x1, PT ;  /* 0x000000014800780c */ /* 0x000fe20003f06270 */
[----:B-1----:R-:W-:Y:S01]  /*1fe0*/  VIADD R2, R2, 0x60 ;  /* 0x0000006002027836 */ /* 0x002fe20000000000 */
[----:B------:R-:W-:Y:S01]  /*1ff0*/  @!PT LDS RZ, [RZ] ;  /* 0x00000000fffff984 */ /* 0x000fe20000000800 */
[----:B------:R-:W-:Y:S01]  /*2000*/  @!PT LDS RZ, [RZ] ;  /* 0x00000000fffff984 */ /* 0x000fe20000000800 */
[----:B------:R-:W-:Y:S01]  /*2010*/  @!PT LDS RZ, [RZ] ;  /* 0x00000000fffff984 */ /* 0x000fe20000000800 */
[----:B------:R-:W-:Y:S01]  /*2020*/  @!PT LDS RZ, [RZ] ;  /* 0x00000000fffff984 */ /* 0x000fe20000000800 */
[----:B------:R1:W-:Y:S06]  /*2030*/  MEMBAR.ALL.CTA ;  /* 0x0000000000007992 */ /* 0x0003ec0000008000 */
[----:B-1----:R-:W1:Y:S01]  /*2040*/  FENCE.VIEW.ASYNC.S ;  /* 0x00000000000073c6 */ /* 0x002e620000000000 */
[----:B------:R-:W-:-:S04]  /*2050*/  PRMT R2, RZ, 0x654, R2 ;  /* 0x00000654ff027816 */ /* 0x000fc80000000002 */
[----:B-1----:R1:W-:Y:S01]  /*2060*/  SYNCS.ARRIVE.TRANS64.RED.A1T0 RZ, [R2+URZ], RZ ;  /* 0x000000ff02ff79a7 */ /* 0x0023e200081004ff */
[----:B--2---:R-:W-:-:S13]  /*2070*/  LOP3.LUT P2, RZ, R6, 0x1, RZ, 0xc0, !PT ;  /* 0x0000000106ff7812 */ /* 0x004fda000784c0ff */
[----:B------:R-:W-:Y:S01]  /*2080*/  @P2 SHF.R.U32.HI R3, RZ, 0x10, R5 ;  /* 0x00000010ff032819 */ /* 0x000fe20000011605 */
[----:B------:R-:W-:Y:S01]  /*2090*/  VOTEU.ANY UP0, P2 ;  /* 0x0000000000ff7886 */ /* 0x000fe20001000100 */
[----:B------:R-:W-:Y:S02]  /*20a0*/  @P2 MOV R11, R4 ;  /* 0x00000004000b2202 */ /* 0x000fe40000000f00 */
[----:B------:R-:W-:Y:S02]  /*20b0*/  @P2 R2UR.BROADCAST UR8, R3 ;  /* 0x00000000030822ca */ /* 0x000fe400008e0000 */
[----:B------:R-:W-:-:S11]  /*20c0*/  @P2 LOP3.LUT R8, R5, 0xffff, RZ, 0xc0, !PT ;  /* 0x0000ffff05082812 */ /* 0x000fd600078ec0ff */
[----:B------:R-:W-:Y:S01]  /*20d0*/  @UP0 UMOV UR36, UR8 ;  /* 0x0000000800240c82 */ /* 0x000fe20008000000 */
[----:B-1----:R-:W-:Y:S05]  /*20e0*/  @!P0 BRA `(.L_x_40) ;  /* 0x0000000000b88947 */ /* 0x002fea0003800000 */
[----:B------:R-:W3:Y:S01]  /*20f0*/  LDC.64 R4, c[0x0][0xb18] ;  /* 0x0002c600ff047b82 */ /* 0x000ee20000000a00 */
[----:B------:R-:W-:-:S07]  /*2100*/  ISETP.NE.AND P3, PT, R72, 0x1, PT ;  /* 0x000000014800780c */ /* 0x000fce0003f65270 */
[----:B------:R-:W1:Y:S08]  /*2110*/  LDC.64 R6, c[0x0][0xb10] ;  /* 0x0002c400ff067b82 */ /* 0x000e700000000a00 */
[----:B------:R-:W2:Y:S08]  /*2120*/  LDC R18, c[0x0][0xb20] ;  /* 0x0002c800ff127b82 */ /* 0x000eb00000000800 */
[----:B------:R-:W4:Y:S01]  /*2130*/  LDC R20, c[0x0][0xb0c] ;  /* 0x0002c300ff147b82 */ /* 0x000f220000000800 */
[----:B---3--:R-:W-:Y:S01]  /*2140*/  IMAD.HI.U32 R19, R0, R5, RZ ;  /* 0x0000000500137227 */ /* 0x008fe200078e00ff */
[----:B------:R-:W-:-:S03]  /*2150*/  ISETP.NE.AND P0, PT, R4, 0x1, PT ;  /* 0x000000010400780c */ /* 0x000fc60003f05270 */
[----:B------:R-:W-:-:S03]  /*2160*/  IMAD.HI.U32 R5, R8, R5, RZ ;  /* 0x0000000508057227 */ /* 0x000fc600078e00ff */
[----:B------:R-:W3:Y:S01]  /*2170*/  LDC.64 R2, c[0x0][0xb28] ;  /* 0x0002ca00ff027b82 */ /* 0x000ee20000000a00 */
[----:B-1----:R-:W-:-:S04]  /*2180*/  IMAD.HI.U32 R22, R9, R6, RZ ;  /* 0x0000000609167227 */ /* 0x002fc800078e00ff */
[----:B------:R-:W-:Y:S01]  /*2190*/  IMAD.HI.U32 R24, R11, R6, RZ ;  /* 0x000000060b187227 */ /* 0x000fe200078e00ff */
[----:B------:R-:W-:Y:S02]  /*21a0*/  SHF.R.U32.HI R22, RZ, R7, R22 ;  /* 0x00000007ff167219 */ /* 0x000fe40000011616 */
[-C--:B--2---:R-:W-:Y:S02]  /*21b0*/  SHF.R.U32.HI R19, RZ, R18.reuse, R19 ;  /* 0x00000012ff137219 */ /* 0x084fe40000011613 */
[----:B------:R-:W-:Y:S02]  /*21c0*/  SHF.R.U32.HI R5, RZ, R18, R5 ;  /* 0x00000012ff057219 */ /* 0x000fe40000011605 */
[----:B------:R-:W-:Y:S02]  /*21d0*/  SEL R19, R0, R19, !P0 ;  /* 0x0000001300137207 */ /* 0x000fe40004000000 */
[----:B------:R-:W-:Y:S02]  /*21e0*/  SHF.R.U32.HI R24, RZ, R7, R24 ;  /* 0x00000007ff187219 */ /* 0x000fe40000011618 */
[----:B----4-:R-:W-:-:S02]  /*21f0*/  ISETP.NE.AND P1, PT, R20, 0x1, PT ;  /* 0x000000011400780c */ /* 0x010fc40003f25270 */
[----:B------:R-:W-:Y:S02]  /*2200*/  SEL R5, R8, R5, !P0 ;  /* 0x0000000508057207 */ /* 0x000fe40004000000 */
[----:B------:R-:W-:Y:S02]  /*2210*/  SEL R21, R9, R22, !P1 ;  /* 0x0000001609157207 */ /* 0x000fe40004800000 */
[----:B------:R-:W-:Y:S01]  /*2220*/  SEL R7, R11, R24, !P1 ;  /* 0x000000180b077207 */ /* 0x000fe20004800000 */
[----:B---3--:R-:W-:-:S04]  /*2230*/  IMAD.HI.U32 R22, R19, R2, RZ ;  /* 0x0000000213167227 */ /* 0x008fc800078e00ff */
[----:B------:R-:W-:Y:S01]  /*2240*/  IMAD.HI.U32 R6, R21, R2, RZ ;  /* 0x0000000215067227 */ /* 0x000fe200078e00ff */
[----:B------:R-:W-:-:S04]  /*2250*/  @P3 SHF.R.U32.HI R19, RZ, R3, R22 ;  /* 0x00000003ff133219 */ /* 0x000fc80000011616 */
[----:B------:R-:W-:Y:S01]  /*2260*/  @P3 SHF.R.U32.HI R21, RZ, R3, R6 ;  /* 0x00000003ff153219 */ /* 0x000fe20000011606 */
[----:B------:R-:W-:-:S04]  /*2270*/  IMAD R19, R72, R19, RZ ;  /* 0x0000001348137224 */ /* 0x000fc800078e02ff */
[----:B------:R-:W-:Y:S01]  /*2280*/  IMAD R6, R72, R21, RZ ;  /* 0x0000001548067224 */ /* 0x000fe200078e02ff */
[C---:B------:R-:W-:Y:S02]  /*2290*/  ISETP.GE.AND P0, PT, R5.reuse, R19, PT ;  /* 0x000000130500720c */ /* 0x040fe40003f06270 */
[----:B------:R-:W-:Y:S02]  /*22a0*/  IADD3 R19, PT, PT, -R5, RZ, RZ ;  /* 0x000000ff05137210 */ /* 0x000fe40007ffe1ff */
[----:B------:R-:W-:Y:S01]  /*22b0*/  ISETP.GE.OR P0, PT, R7, R6, P0 ;  /* 0x000000060700720c */ /* 0x000fe20000706670 */
[----:B------:R-:W-:-:S04]  /*22c0*/  IMAD.HI.U32 R6, R5, R2, RZ ;  /* 0x0000000205067227 */ /* 0x000fc800078e00ff */
[----:B------:R-:W-:Y:S01]  /*22d0*/  IMAD R8, R4, R19, R8 ;  /* 0x0000001304087224 */ /* 0x000fe200078e0208 */
[----:B------:R-:W-:-:S04]  /*22e0*/  SHF.R.U32.HI R6, RZ, R3, R6 ;  /* 0x00000003ff067219 */ /* 0x000fc80000011606 */
[----:B------:R-:W-:-:S03]  /*22f0*/  SEL R6, R5, R6, !P3 ;  /* 0x0000000605067207 */ /* 0x000fc60005800000 */
[----:B------:R-:W-:-:S04]  /*2300*/  @!P0 IMAD.HI.U32 R18, R7, R2, RZ ;  /* 0x0000000207128227 */ /* 0x000fc800078e00ff */
[----:B------:R-:W-:Y:S01]  /*2310*/  IMAD.MOV R2, RZ, RZ, -R6 ;  /* 0x000000ffff027224 */ /* 0x000fe200078e0a06 */
[----:B------:R-:W-:-:S03]  /*2320*/  @!P0 SHF.R.U32.HI R18, RZ, R3, R18 ;  /* 0x00000003ff128219 */ /* 0x000fc60000011612 */
[----:B------:R-:W-:Y:S01]  /*2330*/  IMAD R2, R72, R2, R5 ;  /* 0x0000000248027224 */ /* 0x000fe200078e0205 */
        /* <DEDUP_REMOVED lines=9> */
.L_x_40:
[----:B------:R-:W1:Y:S02]  /*23d0*/  LDCU UR8, c[0x0][0xb30] ;  /* 0x00016600ff0877ac */ /* 0x000e640008000800 */
[----:B-1----:R-:W-:-:S09]  /*23e0*/  UISETP.NE.AND UP0, UPT, UR8, 0x1, UPT ;  /* 0x000000010800788c */ /* 0x002fd2000bf05270 */
[----:B------:R-:W-:Y:S05]  /*23f0*/  BRA.U UP0, `(.L_x_41) ;  /* 0x0000000100407547 */ /* 0x000fea000b800000 */
[----:B------:R-:W1:Y:S08]  /*2400*/  LDC.64 R4, c[0x0][0xb10] ;  /* 0x0002c400ff047b82 */ /* 0x000e700000000a00 */
[----:B------:R-:W2:Y:S08]  /*2410*/  LDC.64 R2, c[0x0][0xb18] ;  /* 0x0002c600ff027b82 */ /* 0x000eb00000000a00 */
[----:B------:R-:W4:Y:S08]  /*2420*/  LDC R6, c[0x0][0xb20] ;  /* 0x0002c800ff067b82 */ /* 0x000f300000000800 */
[----:B------:R-:W3:Y:S01]  /*2430*/  LDC R18, c[0x0][0xb0c] ;  /* 0x0002c300ff127b82 */ /* 0x000ee20000000800 */
[----:B-1----:R-:W-:-:S05]  /*2440*/  IMAD.HI.U32 R4, R11, R4, RZ ;  /* 0x000000040b047227 */ /* 0x002fca00078e00ff */
[----:B------:R-:W-:Y:S01]  /*2450*/  SHF.R.U32.HI R4, RZ, R5, R4 ;  /* 0x00000005ff047219 */ /* 0x000fe20000011604 */
[----:B--2---:R-:W-:Y:S01]  /*2460*/  IMAD.HI.U32 R3, R8, R3, RZ ;  /* 0x0000000308037227 */ /* 0x004fe200078e00ff */
[----:B------:R-:W-:-:S04]  /*2470*/  ISETP.NE.AND P0, PT, R2, 0x1, PT ;  /* 0x000000010200780c */ /* 0x000fc80003f05270 */
[----:B----4-:R-:W-:-:S04]  /*2480*/  SHF.R.U32.HI R3, RZ, R6, R3 ;  /* 0x00000006ff037219 */ /* 0x010fc80000011603 */
[----:B------:R-:W-:Y:S02]  /*2490*/  SEL R3, R8, R3, !P0 ;  /* 0x0000000308037207 */ /* 0x000fe40004000000 */
[----:B---3--:R-:W-:-:S04]  /*24a0*/  ISETP.NE.AND P1, PT, R18, 0x1, PT ;  /* 0x000000011200780c */ /* 0x008fc80003f25270 */
[----:B------:R-:W-:-:S05]  /*24b0*/  SEL R4, R11, R4, !P1 ;  /* 0x000000040b047207 */ /* 0x000fca0004800000 */
[----:B------:R-:W-:Y:S02]  /*24c0*/  IMAD.IADD R5, R3, 0x1, -R4 ;  /* 0x0000000103057824 */ /* 0x000fe400078e0a04 */
[----:B------:R-:W-:Y:S02]  /*24d0*/  IMAD.IADD R3, R4, 0x1, -R3 ;  /* 0x0000000104037824 */ /* 0x000fe400078e0a03 */
[----:B------:R-:W-:Y:S02]  /*24e0*/  IMAD R11, R5, R18, R11 ;  /* 0x00000012050b7224 */ /* 0x000fe400078e020b */
[----:B------:R-:W-:-:S07]  /*24f0*/  IMAD R8, R3, R2, R8 ;  /* 0x0000000203087224 */ /* 0x000fce00078e0208 */
.L_x_41:
[----:B------:R-:W-:Y:S01]  /*2500*/  VIADD R14, R14, 0x1 ;  /* 0x000000010e0e7836 */ /* 0x000fe20000000000 */
[----:B------:R-:W-:Y:S01]  /*2510*/  PLOP3.LUT P1, PT, PT, PT, PT, 0x80, 0x8 ;  /* 0x000000000008781c */ /* 0x000fe20003f2f070 */
[----:B------:R-:W-:Y:S02]  /*2520*/  IMAD.IADD R165, R11, 0x1, R164 ;  /* 0x000000010ba57824 */ /* 0x000fe400078e02a4 */
[----:B------:R-:W-:Y:S01]  /*2530*/  IMAD.IADD R166, R8, 0x1, R145 ;  /* 0x0000000108a67824 */ /* 0x000fe200078e0291 */
[----:B------:R-:W-:-:S04]  /*2540*/  ISETP.NE.AND P0, PT, R14, 0x2, PT ;  /* 0x000000020e00780c */ /* 0x000fc80003f05270 */
[----:B------:R-:W-:Y:S02]  /*2550*/  SEL R2, RZ, 0x1, P0 ;  /* 0x00000001ff027807 */ /* 0x000fe40000000000 */
[----:B------:R-:W-:Y:S02]  /*2560*/  SEL R14, R14, RZ, P0 ;  /* 0x000000ff0e0e7207 */ /* 0x000fe40000000000 */
[----:B------:R-:W-:Y:S01]  /*2570*/  LOP3.LUT R13, R13, R2, RZ, 0x3c, !PT ;  /* 0x000000020d0d7212 */ /* 0x000fe200078e3cff */
[----:B------:R-:W-:Y:S06]  /*2580*/  @P2 BRA `(.L_x_42) ;  /* 0xfffffff000582947 */ /* 0x000fec000383ffff */
[----:B------:R-:W-:Y:S01]  /*2590*/  UIADD3 UR4, UPT, UPT, UR4, 0x18, URZ ;  /* 0x0000001804047890 */ /* 0x000fe2000fffe0ff */
[----:B------:R-:W-:-:S03]  /*25a0*/  SHF.L.U32 R3, R15, 0x1f, RZ ;  /* 0x0000001f0f037819 */ /* 0x000fc600000006ff */
[----:B------:R-:W-:-:S09]  /*25b0*/  ULEA UR5, UR13, UR4, 0x3 ;  /* 0x000000040d057291 */ /* 0x000fd2000f8e18ff */
[----:B------:R-:W1:Y:S02]  /*25c0*/  SYNCS.PHASECHK.TRANS64.TRYWAIT P0, [UR5], R3 ;  /* 0x00000003ff0075a7 */ /* 0x000e640008001105 */
[----:B-1----:R-:W-:Y:S05]  /*25d0*/  @!P0 BRA `(.L_x_43) ;  /* 0x0000004800e88947 */ /* 0x002fea0003800000 */
.L_x_117:
[----:B------:R-:W-:-:S04]  /*25e0*/  UIADD3 UR6, UPT, UPT, UR13, 0x1, URZ ;  /* 0x000000010d067890 */ /* 0x000fc8000fffe0ff */
[----:B------:R-:W-:-:S04]  /*25f0*/  UISETP.NE.AND UP0, UPT, UR6, 0x3, UPT ;  /* 0x000000030600788c */ /* 0x000fc8000bf05270 */
[----:B------:R-:W-:Y:S02]  /*2600*/  USEL UR7, URZ, 0x1, UP0 ;  /* 0x00000001ff077887 */ /* 0x000fe40008000000 */
[----:B------:R-:W-:-:S04]  /*2610*/  USEL UR6, UR6, URZ, UP0 ;  /* 0x000000ff06067287 */ /* 0x000fc80008000000 */
[----:B------:R-:W-:Y:S01]  /*2620*/  ULEA UR5, UR6, UR4, 0x3 ;  /* 0x0000000406057291 */ /* 0x000fe2000f8e18ff */
[----:B------:R-:W-:-:S04]  /*2630*/  LOP3.LUT R15, R15, UR7, RZ, 0x3c, !PT ;  /* 0x000000070f0f7c12 */ /* 0x000fc8000f8e3cff */
[----:B-1----:R-:W-:-:S04]  /*2640*/  SHF.L.U32 R3, R15, 0x1f, RZ ;  /* 0x0000001f0f037819 */ /* 0x002fc800000006ff */
[----:B------:R-:W1:Y:S02]  /*2650*/  SYNCS.PHASECHK.TRANS64.TRYWAIT P0, [UR5], R3 ;  /* 0x00000003ff0075a7 */ /* 0x000e640008001105 */
[----:B-1----:R-:W-:Y:S05]  /*2660*/  @!P0 BRA `(.L_x_44) ;  /* 0x0000004800dc8947 */ /* 0x002fea0003800000 */
.L_x_119:
[----:B------:R-:W-:-:S04]  /*2670*/  UIADD3 UR6, UPT, UPT, UR6, 0x1, URZ ;  /* 0x0000000106067890 */ /* 0x000fc8000fffe0ff */
[----:B------:R-:W-:-:S04]  /*2680*/  UISETP.NE.AND UP0, UPT, UR6, 0x3, UPT ;  /* 0x000000030600788c */ /* 0x000fc8000bf05270 */
[----:B------:R-:W-:Y:S02]  /*2690*/  USEL UR5, URZ, 0x1, UP0 ;  /* 0x00000001ff057887 */ /* 0x000fe40008000000 */
[----:B------:R-:W-:-:S04]  /*26a0*/  USEL UR6, UR6, URZ, UP0 ;  /* 0x000000ff06067287 */ /* 0x000fc80008000000 */
[----:B------:R-:W-:Y:S01]  /*26b0*/  ULEA UR6, UR6, UR4, 0x3 ;  /* 0x0000000406067291 */ /* 0x000fe2000f8e18ff */
[----:B-1----:R-:W-:-:S04]  /*26c0*/  LOP3.LUT R3, R15, UR5, RZ, 0x3c, !PT ;  /* 0x000000050f037c12 */ /* 0x002fc8000f8e3cff */
[----:B------:R-:W-:Y:S01]  /*26d0*/  SHF.L.U32 R3, R3, 0x1f, RZ ;  /* 0x0000001f03037819 */ /* 0x000fe200000006ff */
[----:B---3--:R-:W-:-:S07]  /*26e0*/  IMAD.U32 R0, RZ, RZ, UR6 ;  /* 0x00000006ff007e24 */ /* 0x008fce000f8e00ff */
.L_x_45:
[----:B-1----:R1:W2:Y:S02]  /*26f0*/  SYNCS.PHASECHK.TRANS64.TRYWAIT P0, [R0+URZ], R3 ;  /* 0x00000003000075a7 */ /* 0x0022a400080011ff */
[----:B--2---:R-:W-:Y:S05]  /*2700*/  @!P0 NANOSLEEP.SYNCS 0x989680 ;  /* 0x009896800000895d */ /* 0x004fea0003900000 */
[----:B------:R-:W2:Y:S02]  /*2710*/  @!P0 SYNCS.PHASECHK.TRANS64 P0, [R0+URZ], R3 ;  /* 0x00000003000085a7 */ /* 0x000ea400080010ff */
[----:B--2---:R-:W-:Y:S05]  /*2720*/  @P0 EXIT ;  /* 0x000000000000094d */ /* 0x004fea0003800000 */
[----:B------:R-:W-:Y:S05]  /*2730*/  BRA `(.L_x_45) ;  /* 0xfffffffc00ec7947 */ /* 0x000fea000383ffff */
.L_x_22:
[----:B------:R-:W-:-:S04]  /*2740*/  UISETP.NE.AND UP1, UPT, UR37, URZ, UPT ;  /* 0x000000ff2500728c */ /* 0x000fc8000bf25270 */
[----:B------:R-:W-:-:S09]  /*2750*/  UISETP.NE.OR UP1, UPT, UR10, 0x1, UP1 ;  /* 0x000000010a00788c */ /* 0x000fd20008f25670 */
[----:B------:R-:W-:Y:S05]  /*2760*/  BRA.U UP1, `(.L_x_46) ;  /* 0x00000005014c7547 */ /* 0x000fea000b800000 */
[----:B------:R-:W-:Y:S01]  /*2770*/  HFMA2 R11, -RZ, RZ, 0, 0 ;  /* 0x00000000ff0b7431 */ /* 0x000fe200000001ff */
[----:B------:R-:W-:Y:S01]  /*2780*/  ISETP.GE.U32.AND P2, PT, R10, 0x2, PT ;  /* 0x000000020a00780c */ /* 0x000fe20003f46070 */
[----:B------:R-:W-:Y:S01]  /*2790*/  IMAD.MOV.U32 R12, RZ, RZ, 0x1 ;  /* 0x00000001ff0c7424 */ /* 0x000fe200078e00ff */
[----:B------:R-:W-:Y:S01]  /*27a0*/  CS2R R8, SRZ ;  /* 0x0000000000087805 */ /* 0x000fe2000001ff00 */
[----:B------:R-:W-:Y:S01]  /*27b0*/  IMAD.MOV.U32 R3, RZ, RZ, RZ ;  /* 0x000000ffff037224 */ /* 0x000fe200078e00ff */
[----:B------:R-:W-:Y:S01]  /*27c0*/  UMOV UR4, 0x400 ;  /* 0x0000040000047882 */ /* 0x000fe20000000000 */
[----:B------:R-:W-:Y:S01]  /*27d0*/  UMOV UR6, URZ ;  /* 0x000000ff00067c82 */ /* 0x000fe20008000000 */
[----:B------:R-:W-:-:S12]  /*27e0*/  ULEA UR37, UR37, UR4, 0x18 ;  /* 0x0000000425257291 */ /* 0x000fd8000f8ec0ff */
.L_x_50:
[----:B------:R-:W-:Y:S02]  /*27f0*/  LEA R0, R3, UR37, 0x3 ;  /* 0x0000002503007c11 */ /* 0x000fe4000f8e18ff */
[----:B------:R-:W-:-:S03]  /*2800*/  SHF.L.U32 R5, R8, 0x1f, RZ ;  /* 0x0000001f08057819 */ /* 0x000fc600000006ff */
[----:B------:R-:W-:Y:S01]  /*2810*/  VIADD R4, R0, 0xc0 ;  /* 0x000000c000047836 */ /* 0x000fe20000000000 */
[----:B------:R-:W1:Y:S02]  /*2820*/  SYNCS.PHASECHK.TRANS64.TRYWAIT P0, [R0+URZ+0xb0], R5 ;  /* 0x0000b005000075a7 */ /* 0x000e6400080011ff */
[----:B-1----:R-:W-:Y:S05]  /*2830*/  @!P0 BRA `(.L_x_47) ;  /* 0x0000004800808947 */ /* 0x002fea0003800000 */
.L_x_120:
[----:B------:R-:W-:Y:S01]  /*2840*/  ULEA UR5, UR6, UR37, 0x3 ;  /* 0x0000002506057291 */ /* 0x000fe2000f8e18ff */
[----:B------:R-:W-:Y:S01]  /*2850*/  PRMT R4, RZ, 0x654, R4 ;  /* 0x00000654ff047816 */ /* 0x000fe20000000004 */
[----:B-1----:R-:W-:Y:S01]  /*2860*/  @!P2 IMAD.MOV.U32 R5, RZ, RZ, 0x10 ;  /* 0x00000010ff05a424 */ /* 0x002fe200078e00ff */
[----:B------:R-:W-:Y:S01]  /*2870*/  SHF.L.U32 R7, R12, 0x1f, RZ ;  /* 0x0000001f0c077819 */ /* 0x000fe200000006ff */
[----:B------:R-:W-:Y:S01]  /*2880*/  UIADD3 UR4, UPT, UPT, UR5, 0x50, URZ ;  /* 0x0000005005047890 */ /* 0x000fe2000fffe0ff */
[----:B------:R1:W-:Y:S05]  /*2890*/  SYNCS.ARRIVE.TRANS64.RED.A1T0 RZ, [R4+URZ], RZ ;  /* 0x000000ff04ff79a7 */ /* 0x0003ea00081004ff */
[----:B------:R-:W-:Y:S01]  /*28a0*/  IMAD.U32 R13, RZ, RZ, UR4 ;  /* 0x00000004ff0d7e24 */ /* 0x000fe2000f8e00ff */
[----:B------:R-:W2:Y:S04]  /*28b0*/  SYNCS.PHASECHK.TRANS64.TRYWAIT P0, [UR5+0x60], R7 ;  /* 0x00006007ff0075a7 */ /* 0x000ea80008001105 */
[----:B------:R-:W-:Y:S01]  /*28c0*/  PRMT R13, R10, 0x654, R13 ;  /* 0x000006540a0d7816 */ /* 0x000fe2000000000d */
[----:B-12---:R-:W-:Y:S06]  /*28d0*/  @!P0 BRA `(.L_x_48) ;  /* 0x00000048006c8947 */ /* 0x006fec0003800000 */
.L_x_122:
[----:B------:R-:W-:Y:S01]  /*28e0*/  ULEA UR4, UR6, UR37, 0x4 ;  /* 0x0000002506047291 */ /* 0x000fe2000f8e20ff */
[----:B------:R-:W-:Y:S01]  /*28f0*/  SEL R2, R13, R2, !P2 ;  /* 0x000000020d027207 */ /* 0x000fe20005000000 */
[----:B------:R-:W-:Y:S01]  /*2900*/  UIADD3 UR5, UPT, UPT, UR5, 0x50, URZ ;  /* 0x0000005005057890 */ /* 0x000fe2000fffe0ff */
[----:B-1----:R-:W-:Y:S01]  /*2910*/  LEA R0, R11, UR37, 0x3 ;  /* 0x000000250b007c11 */ /* 0x002fe2000f8e18ff */
[----:B------:R-:W-:Y:S01]  /*2920*/  UIADD3 UR4, UPT, UPT, UR4, 0xe0, URZ ;  /* 0x000000e004047890 */ /* 0x000fe2000fffe0ff */
[----:B------:R1:W-:Y:S01]  /*2930*/  @!P2 SYNCS.ARRIVE.TRANS64.RED RZ, [R2+URZ], R5 ;  /* 0x0000000502ffa9a7 */ /* 0x0003e200080004ff */
[----:B------:R-:W-:Y:S01]  /*2940*/  UIADD3 UR6, UPT, UPT, UR6, 0x1, URZ ;  /* 0x0000000106067890 */ /* 0x000fe2000fffe0ff */
[----:B------:R-:W-:-:S03]  /*2950*/  VIADD R3, R3, 0x1 ;  /* 0x0000000103037836 */ /* 0x000fc60000000000 */
[----:B------:R-:W-:Y:S02]  /*2960*/  UISETP.NE.AND UP0, UPT, UR6, 0x2, UPT ;  /* 0x000000020600788c */ /* 0x000fe4000bf05270 */
[----:B------:R-:W-:Y:S01]  /*2970*/  ISETP.NE.AND P0, PT, R3, 0x2, PT ;  /* 0x000000020300780c */ /* 0x000fe20003f05270 */
[----:B------:R-:W-:Y:S06]  /*2980*/  UGETNEXTWORKID.BROADCAST [UR4], [UR5] ;  /* 0x00000000040073ca */ /* 0x000fec0008000100 */
[----:B------:R-:W-:Y:S02]  /*2990*/  USEL UR4, URZ, 0x1, UP0 ;  /* 0x00000001ff047887 */ /* 0x000fe40008000000 */
[----:B------:R-:W-:-:S04]  /*29a0*/  USEL UR6, UR6, URZ, UP0 ;  /* 0x000000ff06067287 */ /* 0x000fc80008000000 */
[----:B------:R-:W-:Y:S02]  /*29b0*/  LOP3.LUT R12, R12, UR4, RZ, 0x3c, !PT ;  /* 0x000000040c0c7c12 */ /* 0x000fe4000f8e3cff */
[----:B-1----:R-:W-:-:S04]  /*29c0*/  SHF.L.U32 R5, R9, 0x1f, RZ ;  /* 0x0000001f09057819 */ /* 0x002fc800000006ff */
[----:B------:R-:W1:Y:S02]  /*29d0*/  SYNCS.PHASECHK.TRANS64.TRYWAIT P1, [R0+URZ+0x50], R5 ;  /* 0x00005005000075a7 */ /* 0x000e6400080211ff */
[----:B-1----:R-:W-:Y:S05]  /*29e0*/  @!P1 BRA `(.L_x_49) ;  /* 0x0000004800409947 */ /* 0x002fea0003800000 */
.L_x_123:
[----:B------:R-:W-:Y:S01]  /*29f0*/  LEA R4, R11, UR37, 0x4 ;  /* 0x000000250b047c11 */ /* 0x000fe2000f8e20ff */
[----:B-1----:R-:W-:Y:S01]  /*2a00*/  VIADD R0, R0, 0x60 ;  /* 0x0000006000007836 */ /* 0x002fe20000000000 */
[----:B------:R-:W-:Y:S01]  /*2a10*/  SEL R3, R3, RZ, P0 ;  /* 0x000000ff03037207 */ /* 0x000fe20000000000 */
[----:B------:R-:W-:-:S03]  /*2a20*/  VIADD R11, R11, 0x1 ;  /* 0x000000010b0b7836 */ /* 0x000fc60000000000 */
[----:B------:R-:W1:Y:S01]  /*2a30*/  LDS.128 R4, [R4+0xe0] ;  /* 0x0000e00004047984 */ /* 0x000e620000000c00 */
[----:B------:R-:W-:Y:S02]  /*2a40*/  PRMT R0, RZ, 0x654, R0 ;  /* 0x00000654ff007816 */ /* 0x000fe40000000000 */
[C---:B------:R-:W-:Y:S01]  /*2a50*/  ISETP.NE.AND P1, PT, R11.reuse, 0x2, PT ;  /* 0x000000020b00780c */ /* 0x040fe20003f25270 */
[----:B------:R-:W-:Y:S01]  /*2a60*/  @!PT LDS RZ, [RZ] ;  /* 0x00000000fffff984 */ /* 0x000fe20000000800 */
[----:B------:R-:W-:Y:S01]  /*2a70*/  @!PT LDS RZ, [RZ] ;  /* 0x00000000fffff984 */ /* 0x000fe20000000800 */
[----:B------:R-:W-:Y:S01]  /*2a80*/  @!PT LDS RZ, [RZ] ;  /* 0x00000000fffff984 */ /* 0x000fe20000000800 */
[----:B------:R-:W-:Y:S01]  /*2a90*/  @!PT LDS RZ, [RZ] ;  /* 0x00000000fffff984 */ /* 0x000fe20000000800 */
[----:B------:R2:W-:Y:S06]  /*2aa0*/  MEMBAR.ALL.CTA ;  /* 0x0000000000007992 */ /* 0x0005ec0000008000 */
[----:B--2---:R-:W2:Y:S01]  /*2ab0*/  FENCE.VIEW.ASYNC.S ;  /* 0x00000000000073c6 */ /* 0x004ea20000000000 */
[----:B------:R-:W-:Y:S01]  /*2ac0*/  SEL R11, R11, RZ, P1 ;  /* 0x000000ff0b0b7207 */ /* 0x000fe20000800000 */
[----:B--2---:R2:W-:Y:S01]  /*2ad0*/  SYNCS.ARRIVE.TRANS64.RED.A1T0 RZ, [R0+URZ], RZ ;  /* 0x000000ff00ff79a7 */ /* 0x0045e200081004ff */
[----:B-1----:R-:W-:-:S02]  /*2ae0*/  LOP3.LUT P3, RZ, R6, 0x1, RZ, 0xc0, !PT ;  /* 0x0000000106ff7812 */ /* 0x002fc4000786c0ff */
[----:B------:R-:W-:-:S04]  /*2af0*/  SEL R5, RZ, 0x1, P0 ;  /* 0x00000001ff057807 */ /* 0x000fc80000000000 */
[----:B------:R-:W-:Y:S02]  /*2b00*/  LOP3.LUT R8, R8, R5, RZ, 0x3c, !PT ;  /* 0x0000000508087212 */ /* 0x000fe400078e3cff */
[----:B--2---:R-:W-:-:S04]  /*2b10*/  SEL R0, RZ, 0x1, P1 ;  /* 0x00000001ff007807 */ /* 0x004fc80000800000 */
[----:B------:R-:W-:Y:S01]  /*2b20*/  LOP3.LUT R9, R9, R0, RZ, 0x3c, !PT ;  /* 0x0000000009097212 */ /* 0x000fe200078e3cff */
[----:B------:R-:W-:Y:S06]  /*2b30*/  @P3 BRA `(.L_x_50) ;  /* 0xfffffffc002c3947 */ /* 0x000fec000383ffff */
[----:B------:R-:W-:Y:S01]  /*2b40*/  ULEA UR5, UR6, UR37, 0x3 ;  /* 0x0000002506057291 */ /* 0x000fe2000f8e18ff */
[----:B------:R-:W-:-:S08]  /*2b50*/  SHF.L.U32 R3, R12, 0x1f, RZ ;  /* 0x0000001f0c037819 */ /* 0x000fd000000006ff */
[----:B------:R-:W1:Y:S02]  /*2b60*/  SYNCS.PHASECHK.TRANS64 P0, [UR5+0x60], R3 ;  /* 0x00006003ff0075a7 */ /* 0x000e640008001005 */
[----:B-1----:R-:W-:Y:S05]  /*2b70*/  @P0 BRA `(.L_x_51) ;  /* 0x0000000000080947 */ /* 0x002fea0003800000 */
[----:B------:R-:W1:Y:S02]  /*2b80*/  SYNCS.PHASECHK.TRANS64.TRYWAIT P0, [UR5+0x60], R3 ;  /* 0x00006003ff0075a7 */ /* 0x000e640008001105 */
[----:B-1----:R-:W-:Y:S05]  /*2b90*/  @!P0 BRA `(.L_x_52) ;  /* 0x0000004400e88947 */ /* 0x002fea0003800000 */
.L_x_51:
[----:B------:R-:W-:-:S04]  /*2ba0*/  UIADD3 UR4, UPT, UPT, UR6, 0x1, URZ ;  /* 0x0000000106047890 */ /* 0x000fc8000fffe0ff */
[----:B------:R-:W-:-:S04]  /*2bb0*/  UISETP.NE.AND UP0, UPT, UR4, 0x2, UPT ;  /* 0x000000020400788c */ /* 0x000fc8000bf05270 */
[----:B------:R-:W-:Y:S02]  /*2bc0*/  USEL UR7, URZ, 0x1, UP0 ;  /* 0x00000001ff077887 */ /* 0x000fe40008000000 */
[----:B------:R-:W-:-:S04]  /*2bd0*/  USEL UR4, UR4, URZ, UP0 ;  /* 0x000000ff04047287 */ /* 0x000fc80008000000 */
[----:B------:R-:W-:Y:S01]  /*2be0*/  ULEA UR4, UR4, UR37, 0x3 ;  /* 0x0000002504047291 */ /* 0x000fe2000f8e18ff */
[----:B-1----:R-:W-:-:S04]  /*2bf0*/  LOP3.LUT R3, R12, UR7, RZ, 0x3c, !PT ;  /* 0x000000070c037c12 */ /* 0x002fc8000f8e3cff */
[----:B------:R-:W-:-:S04]  /*2c00*/  SHF.L.U32 R0, R3, 0x1f, RZ ;  /* 0x0000001f03007819 */ /* 0x000fc800000006ff */
[----:B------:R-:W1:Y:S02]  /*2c10*/  SYNCS.PHASECHK.TRANS64 P0, [UR4+0x60], R0 ;  /* 0x00006000ff0075a7 */ /* 0x000e640008001004 */
[----:B-1----:R-:W-:Y:S05]  /*2c20*/  @P0 EXIT ;  /* 0x000000000000094d */ /* 0x002fea0003800000 */
[----:B------:R-:W-:Y:S02]  /*2c30*/  SHF.L.U32 R3, R3, 0x1f, RZ ;  /* 0x0000001f03037819 */ /* 0x000fe400000006ff */
[----:B------:R-:W-:-:S07]  /*2c40*/  MOV R0, UR4 ;  /* 0x0000000400007c02 */ /* 0x000fce0008000f00 */
.L_x_53:
[----:B-1----:R1:W2:Y:S02]  /*2c50*/  SYNCS.PHASECHK.TRANS64.TRYWAIT P0, [R0+URZ+0x60], R3 ;  /* 0x00006003000075a7 */ /* 0x0022a400080011ff */
[----:B--2---:R-:W-:Y:S05]  /*2c60*/  @!P0 NANOSLEEP.SYNCS 0x989680 ;  /* 0x009896800000895d */ /* 0x004fea0003900000 */
[----:B------:R-:W2:Y:S02]  /*2c70*/  @!P0 SYNCS.PHASECHK.TRANS64 P0, [R0+URZ+0x60], R3 ;  /* 0x00006003000085a7 */ /* 0x000ea400080010ff */
[----:B--2---:R-:W-:Y:S05]  /*2c80*/  @P0 EXIT ;  /* 0x000000000000094d */ /* 0x004fea0003800000 */
[----:B------:R-:W-:Y:S05]  /*2c90*/  BRA `(.L_x_53) ;  /* 0xfffffffc00ec7947 */ /* 0x000fea000383ffff */
.L_x_46:
[----:B------:R-:W-:Y:S05]  /*2ca0*/  BRA.U UP4, `(.L_x_54) ;  /* 0x0000001104847547 */ /* 0x000fea000b800000 */
[----:B------:R-:W-:Y:S01]  /*2cb0*/  UMOV UR6, 0x40 ;  /* 0x0000004000067882 */ /* 0x000fe20000000000 */
[----:B------:R-:W-:Y:S01]  /*2cc0*/  NOP ;  /* 0x0000000000007918 */ /* 0x000fe20000000000 */
[----:B------:R-:W-:Y:S01]  /*2cd0*/  ULEA UR6, UR37, UR6, 0x18 ;  /* 0x0000000625067291 */ /* 0x000fe2000f8ec0ff */
[----:B------:R-:W-:Y:S02]  /*2ce0*/  UMOV UR7, 0x400 ;  /* 0x0000040000077882 */ /* 0x000fe40000000000 */
[----:B------:R-:W-:-:S06]  /*2cf0*/  ULEA UR37, UR37, UR7, 0x18 ;  /* 0x0000000725257291 */ /* 0x000fcc000f8ec0ff */
[----:B------:R-:W1:Y:S02]  /*2d00*/  LDS.U8 R2, [UR6+0x1c] ;  /* 0x00001c06ff027984 */ /* 0x000e640008000000 */
[----:B-1----:R-:W-:-:S13]  /*2d10*/  ISETP.NE.AND P0, PT, R2, RZ, PT ;  /* 0x000000ff0200720c */ /* 0x002fda0003f05270 */
[----:B------:R-:W-:Y:S05]  /*2d20*/  @P0 BRA `(.L_x_55) ;  /* 0x0000000400080947 */ /* 0x000fea0003800000 */
[----:B------:R-:W-:Y:S02]  /*2d30*/  UISETP.NE.U32.AND UP0, UPT, UR5, 0x1, UPT ;  /* 0x000000010500788c */ /* 0x000fe4000bf05070 */
[----:B------:R-:W-:-:S07]  /*2d40*/  UIADD3 UR8, UPT, UPT, UR6, 0x8, URZ ;  /* 0x0000000806087890 */ /* 0x000fce000fffe0ff */
[----:B------:R-:W-:Y:S05]  /*2d50*/  BRA.U !UP0, `(.L_x_56) ;  /* 0x00000001089c7547 */ /* 0x000fea000b800000 */
[----:B------:R-:W-:Y:S01]  /*2d60*/  ELECT P0, URZ, PT ;  /* 0x0000000000ff782f */ /* 0x000fe20003800000 */
[----:B------:R-:W-:-:S12]  /*2d70*/  BSSY B0, `(.L_x_56) ;  /* 0x0000025000007945 */ /* 0x000fd80003800000 */
[----:B------:R-:W-:Y:S05]  /*2d80*/  @!P0 BRA `(.L_x_57) ;  /* 0x00000000008c8947 */ /* 0x000fea0003800000 */
[----:B------:R-:W-:-:S05]  /*2d90*/  UMOV UR7, 0x10 ;  /* 0x0000001000077882 */ /* 0x000fca0000000000 */
[----:B------:R-:W-:Y:S04]  /*2da0*/  DEPBAR.LE SB1, 0x36 ;  /* 0x00009d800000791a */ /* 0x000fe80000000000 */
[----:B------:R-:W1:Y:S02]  /*2db0*/  UTCATOMSWS.2CTA.FIND_AND_SET.ALIGN UP1, UR7, UR7 ;  /* 0x00000007000775e3 */ /* 0x000e640008220800 */
[----:B-1----:R-:W-:Y:S01]  /*2dc0*/  MOV R11, UR7 ;  /* 0x00000007000b7c02 */ /* 0x002fe20008000f00 */
[----:B------:R-:W-:Y:S06]  /*2dd0*/  BRA.U UP1, `(.L_x_58) ;  /* 0x0000000101187547 */ /* 0x000fec000b800000 */
.L_x_59:
[----:B------:R-:W-:Y:S05]  /*2de0*/  NANOSLEEP 0x64 ;  /* 0x000000640000795d */ /* 0x000fea0003800000 */
[----:B------:R-:W-:-:S05]  /*2df0*/  UMOV UR7, 0x10 ;  /* 0x0000001000077882 */ /* 0x000fca0000000000 */
[----:B------:R-:W-:Y:S04]  /*2e00*/  DEPBAR.LE SB1, 0x36 ;  /* 0x00009d800000791a */ /* 0x000fe80000000000 */
[----:B------:R-:W1:Y:S02]  /*2e10*/  UTCATOMSWS.2CTA.FIND_AND_SET.ALIGN UP1, UR7, UR7 ;  /* 0x00000007000775e3 */ /* 0x000e640008220800 */
[----:B-1----:R-:W-:Y:S01]  /*2e20*/  MOV R11, UR7 ;  /* 0x00000007000b7c02 */ /* 0x002fe20008000f00 */
[----:B------:R-:W-:Y:S05]  /*2e30*/  BRA.U !UP1, `(.L_x_59) ;  /* 0xfffffffd09e87547 */ /* 0x000fea000b83ffff */
.L_x_58:
[----:B------:R-:W1:Y:S01]  /*2e40*/  LDS R5, [UR6+0x10] ;  /* 0x00001006ff057984 */ /* 0x000e620008000800 */
[----:B------:R-:W-:Y:S01]  /*2e50*/  IMAD.U32 R3, RZ, RZ, UR37 ;  /* 0x00000025ff037e24 */ /* 0x000fe2000f8e00ff */
[----:B------:R-:W-:-:S03]  /*2e60*/  MOV R2, UR4 ;  /* 0x0000000400027c02 */ /* 0x000fc60008000f00 */
[----:B------:R-:W-:Y:S01]  /*2e70*/  VIADD R3, R3, 0x100 ;  /* 0x0000010003037836 */ /* 0x000fe20000000000 */
[----:B-1----:R-:W-:-:S04]  /*2e80*/  SHF.L.U32 R5, R5, 0x1f, RZ ;  /* 0x0000001f05057819 */ /* 0x002fc800000006ff */
[----:B------:R-:W1:Y:S02]  /*2e90*/  SYNCS.PHASECHK.TRANS64.TRYWAIT P0, [UR6+0x8], R5 ;  /* 0x00000805ff0075a7 */ /* 0x000e640008001106 */
[----:B-1----:R-:W-:Y:S05]  /*2ea0*/  @P0 BRA `(.L_x_60) ;  /* 0x0000000000080947 */ /* 0x002fea0003800000 */
[----:B------:R-:W1:Y:S02]  /*2eb0*/  SYNCS.PHASECHK.TRANS64.TRYWAIT P0, [UR6+0x8], R5 ;  /* 0x00000805ff0075a7 */ /* 0x000e640008001106 */
[----:B-1----:R-:W-:Y:S05]  /*2ec0*/  @!P0 BRA `(.L_x_61) ;  /* 0x0000004400348947 */ /* 0x002fea0003800000 */
.L_x_60:
[----:B-1----:R-:W-:Y:S01]  /*2ed0*/  HFMA2 R4, -RZ, RZ, 0, 5.9604644775390625e-08 ;  /* 0x00000001ff047431 */ /* 0x002fe200000001ff */
[----:B------:R-:W-:Y:S01]  /*2ee0*/  UPRMT UR7, UR4, 0x654, UR8 ;  /* 0x0000065404077896 */ /* 0x000fe20008000008 */
[----:B------:R-:W-:Y:S01]  /*2ef0*/  IMAD.MOV.U32 R6, RZ, RZ, 0xffff ;  /* 0x0000ffffff067424 */ /* 0x000fe200078e00ff */
[----:B------:R-:W-:Y:S01]  /*2f00*/  PRMT R2, R2, 0x654, R3 ;  /* 0x0000065402027816 */ /* 0x000fe20000000003 */
[----:B------:R-:W-:Y:S02]  /*2f10*/  IMAD.MOV.U32 R5, RZ, RZ, 0x4 ;  /* 0x00000004ff057424 */ /* 0x000fe400078e00ff */
[----:B------:R-:W-:Y:S01]  /*2f20*/  IMAD.SHL.U32 R9, R11, 0x20, RZ ;  /* 0x000000200b097824 */ /* 0x000fe200078e00ff */
[----:B------:R-:W-:Y:S02]  /*2f30*/  MOV R3, UR7 ;  /* 0x0000000700037c02 */ /* 0x000fe40008000f00 */
[-C--:B------:R-:W-:Y:S01]  /*2f40*/  SHF.L.U32 R7, R6, R11.reuse, RZ ;  /* 0x0000000b06077219 */ /* 0x080fe200000006ff */
[----:B------:R1:W-:Y:S01]  /*2f50*/  SYNCS.ARRIVE.TRANS64.RED RZ, [UR7], R5 ;  /* 0x00000005ffff79a7 */ /* 0x0003e20008000407 */
[----:B------:R-:W-:Y:S01]  /*2f60*/  SHF.L.U32 R6, R4, R11, RZ ;  /* 0x0000000b04067219 */ /* 0x000fe200000006ff */
[----:B------:R1:W-:Y:S04]  /*2f70*/  STS [UR37+0x100], R9 ;  /* 0x00010009ff007988 */ /* 0x0003e80008000825 */
[----:B------:R1:W-:Y:S04]  /*2f80*/  STAS [R2.64], R11 ;  /* 0x0000000b02007dbd */ /* 0x0003e8000c0008ff */
[----:B------:R1:W-:Y:S04]  /*2f90*/  ATOMS.OR RZ, [UR6+0x14], R7 ;  /* 0x00001407ffff798c */ /* 0x0003e8000b000006 */
[----:B------:R1:W-:Y:S04]  /*2fa0*/  ATOMS.OR RZ, [UR6+0x18], R6 ;  /* 0x00001806ffff798c */ /* 0x0003e8000b000006 */
[----:B------:R1:W-:Y:S02]  /*2fb0*/  ATOMS.XOR RZ, [UR6+0x10], R4 ;  /* 0x00001004ffff798c */ /* 0x0003e4000b800006 */
.L_x_57:
[----:B------:R-:W-:Y:S05]  /*2fc0*/  BSYNC B0 ;  /* 0x0000000000007941 */ /* 0x000fea0003800000 */
.L_x_56:
[----:B------:R-:W-:Y:S05]  /*2fd0*/  BRA.U UP0, `(.L_x_62) ;  /* 0x00000001006c7547 */ /* 0x000fea000b800000 */
[----:B------:R-:W-:-:S03]  /*2fe0*/  UMOV UR7, 0xffffffff ;  /* 0xffffffff00077882 */ /* 0x000fc60000000000 */
[----:B------:R-:W-:Y:S05]  /*2ff0*/  BRA.DIV UR7, `(.L_x_63) ;  /* 0x0000004607007947 */ /* 0x000fea000b800000 */
[----:B------:R-:W-:-:S13]  /*3000*/  ELECT P6, URZ, PT ;  /* 0x0000000000ff782f */ /* 0x000fda00038c0000 */
.L_x_127:
[----:B------:R-:W-:Y:S05]  /*3010*/  @!P6 BRA `(.L_x_62) ;  /* 0x00000000005ce947 */ /* 0x000fea0003800000 */
[----:B-1----:R-:W1:Y:S02]  /*3020*/  LDS R3, [UR6+0x10] ;  /* 0x00001006ff037984 */ /* 0x002e640008000800 */
[----:B-1----:R-:W-:-:S04]  /*3030*/  SHF.L.U32 R3, R3, 0x1f, RZ ;  /* 0x0000001f03037819 */ /* 0x002fc800000006ff */
[----:B------:R-:W1:Y:S02]  /*3040*/  SYNCS.PHASECHK.TRANS64.TRYWAIT P0, [UR6+0x8], R3 ;  /* 0x00000803ff0075a7 */ /* 0x000e640008001106 */
[----:B-1----:R-:W-:Y:S05]  /*3050*/  @P0 BRA `(.L_x_64) ;  /* 0x0000000000080947 */ /* 0x002fea0003800000 */
[----:B------:R-:W1:Y:S02]  /*3060*/  SYNCS.PHASECHK.TRANS64.TRYWAIT P0, [UR6+0x8], R3 ;  /* 0x00000803ff0075a7 */ /* 0x000e640008001106 */
[----:B-1----:R-:W-:Y:S05]  /*3070*/  @!P0 BRA `(.L_x_65) ;  /* 0x0000004400008947 */ /* 0x002fea0003800000 */
.L_x_64:
[----:B------:R-:W2:Y:S01]  /*3080*/  LDS R5, [UR37+0x100] ;  /* 0x00010025ff057984 */ /* 0x000ea20008000800 */
[----:B-1----:R-:W-:Y:S02]  /*3090*/  HFMA2 R2, -RZ, RZ, 0, 5.9604644775390625e-08 ;  /* 0x00000001ff027431 */ /* 0x002fe400000001ff */
[----:B------:R-:W-:Y:S01]  /*30a0*/  IMAD.MOV.U32 R3, RZ, RZ, 0xffff ;  /* 0x0000ffffff037424 */ /* 0x000fe200078e00ff */
[----:B------:R-:W-:Y:S01]  /*30b0*/  UPRMT UR7, UR4, 0x654, UR8 ;  /* 0x0000065404077896 */ /* 0x000fe20008000008 */
[----:B--2---:R-:W-:-:S03]  /*30c0*/  IMAD.SHL.U32 R4, R5, 0x20, RZ ;  /* 0x0000002005047824 */ /* 0x004fc600078e00ff */
[-C--:B------:R-:W-:Y:S02]  /*30d0*/  SHF.L.U32 R3, R3, R5.reuse, RZ ;  /* 0x0000000503037219 */ /* 0x080fe400000006ff */
[----:B------:R-:W-:Y:S01]  /*30e0*/  SHF.L.U32 R5, R2, R5, RZ ;  /* 0x0000000502057219 */ /* 0x000fe200000006ff */
[----:B------:R2:W-:Y:S04]  /*30f0*/  STS [UR37+0x100], R4 ;  /* 0x00010004ff007988 */ /* 0x0005e80008000825 */
[----:B------:R2:W-:Y:S04]  /*3100*/  ATOMS.OR RZ, [UR6+0x14], R3 ;  /* 0x00001403ffff798c */ /* 0x0005e8000b000006 */
[----:B------:R2:W-:Y:S01]  /*3110*/  ATOMS.OR RZ, [UR6+0x18], R5 ;  /* 0x00001805ffff798c */ /* 0x0005e2000b000006 */
[----:B------:R-:W-:Y:S03]  /*3120*/  SYNCS.ARRIVE.TRANS64.RED.A1T0 RZ, [UR7], RZ ;  /* 0x000000ffffff79a7 */ /* 0x000fe60008100407 */
[----:B------:R2:W-:Y:S01]  /*3130*/  ATOMS.XOR RZ, [UR6+0x10], R2 ;  /* 0x00001002ffff798c */ /* 0x0005e2000b800006 */
[----:B------:R-:W-:Y:S05]  /*3140*/  BRA `(.L_x_62) ;  /* 0x0000000000107947 */ /* 0x000fea0003800000 */
.L_x_55:
[----:B------:R-:W-:-:S05]  /*3150*/  MOV R2, 0xffffffff ;  /* 0xffffffff00027802 */ /* 0x000fca0000000f00 */
[----:B------:R1:W-:Y:S02]  /*3160*/  STS [UR37+0x100], R2 ;  /* 0x00010002ff007988 */ /* 0x0003e40008000825 */
[----:B-1----:R-:W-:Y:S02]  /*3170*/  MOV R2, 0x3190 ;  /* 0x0000319000027802 */ /* 0x002fe40000000f00 */
[----:B-----5:R-:W-:Y:S05]  /*3180*/  CALL.REL.NOINC `($__internal_1_$__cuda_sm10x_tcgen05_guardrail_trap_phase_invalid_during_alloc) ;  /* 0x0000004800087944 */ /* 0x020fea0003c00000 */
.L_x_62:
[----:B------:R-:W-:Y:S05]  /*3190*/  WARPSYNC.ALL ;  /* 0x0000000000007948 */ /* 0x000fea0003800000 */
[----:B------:R-:W3:Y:S01]  /*31a0*/  S2UR UR8, SR_CgaCtaId ;  /* 0x00000000000879c3 */ /* 0x000ee20000008800 */
[----:B------:R-:W-:Y:S01]  /*31b0*/  UMOV UR6, 0x400 ;  /* 0x0000040000067882 */ /* 0x000fe20000000000 */
[----:B------:R-:W-:-:S06]  /*31c0*/  NOP ;  /* 0x0000000000007918 */ /* 0x000fcc0000000000 */
[----:B------:R-:W-:Y:S06]  /*31d0*/  BAR.ARV 0x6, 0xa0 ;  /* 0x0182800000007b1d */ /* 0x000fec0000002000 */
[----:B------:R-:W-:Y:S01]  /*31e0*/  LOP3.LUT R0, R0, 0xffff, RZ, 0xc0, !PT ;  /* 0x0000ffff00007812 */ /* 0x000fe200078ec0ff */
[----:B-1----:R-:W-:Y:S01]  /*31f0*/  IMAD.MOV.U32 R9, RZ, RZ, 0x1 ;  /* 0x00000001ff097424 */ /* 0x002fe200078e00ff */
[----:B------:R-:W-:Y:S01]  /*3200*/  LOP3.LUT R8, R8, 0xffff, RZ, 0xc0, !PT ;  /* 0x0000ffff08087812 */ /* 0x000fe200078ec0ff */
[----:B------:R-:W-:Y:S01]  /*3210*/  UMOV UR22, URZ ;  /* 0x000000ff00167c82 */ /* 0x000fe20008000000 */
[----:B------:R-:W-:Y:S01]  /*3220*/  R2UR UR12, R0 ;  /* 0x00000000000c72ca */ /* 0x000fe200000e0000 */
[----:B------:R-:W-:Y:S01]  /*3230*/  UMOV UR21, URZ ;  /* 0x000000ff00157c82 */ /* 0x000fe20008000000 */
[----:B------:R-:W-:Y:S01]  /*3240*/  R2UR UR13, R8 ;  /* 0x00000000080d72ca */ /* 0x000fe200000e0000 */
[----:B------:R-:W-:Y:S01]  /*3250*/  IMAD.MOV.U32 R8, RZ, RZ, RZ ;  /* 0x000000ffff087224 */ /* 0x000fe200078e00ff */
[----:B------:R-:W-:-:S02]  /*3260*/  UISETP.NE.AND UP2, UPT, UR5, URZ, UPT ;  /* 0x000000ff0500728c */ /* 0x000fc4000bf45270 */
[----:B---3--:R-:W-:Y:S01]  /*3270*/  ULEA UR8, UR8, UR6, 0x18 ;  /* 0x0000000608087291 */ /* 0x008fe2000f8ec0ff */
[----:B------:R-:W1:Y:S03]  /*3280*/  LDCU UR6, c[0x0][0x38c] ;  /* 0x00007180ff0677ac */ /* 0x000e660008000800 */
[----:B------:R-:W-:Y:S02]  /*3290*/  UIADD3 UR14, UPT, UPT, UR8, 0x4400, URZ ;  /* 0x00004400080e7890 */ /* 0x000fe4000fffe0ff */
[----:B------:R-:W-:-:S03]  /*32a0*/  UIADD3 UR15, UPT, UPT, UR8, 0x7400, URZ ;  /* 0x00007400080f7890 */ /* 0x000fc6000fffe0ff */
[----:B--2---:R-:W2:Y:S01]  /*32b0*/  LDS R2, [UR8+0x100] ;  /* 0x00010008ff027984 */ /* 0x004ea20008000800 */
[----:B------:R-:W-:Y:S02]  /*32c0*/  USHF.R.U32.HI UR14, URZ, 0x4, UR14 ;  /* 0x00000004ff0e7899 */ /* 0x000fe4000801160e */
[----:B------:R-:W-:Y:S02]  /*32d0*/  USHF.R.U32.HI UR15, URZ, 0x4, UR15 ;  /* 0x00000004ff0f7899 */ /* 0x000fe4000801160f */
[----:B------:R-:W-:Y:S02]  /*32e0*/  ULOP3.LUT UR14, UR14, 0x3fff, URZ, 0xc0, !UPT ;  /* 0x00003fff0e0e7892 */ /* 0x000fe4000f8ec0ff */
[----:B------:R-:W-:Y:S02]  /*32f0*/  ULOP3.LUT UR15, UR15, 0x3fff, URZ, 0xc0, !UPT ;  /* 0x00003fff0f0f7892 */ /* 0x000fe4000f8ec0ff */
[----:B------:R-:W-:Y:S02]  /*3300*/  ULOP3.LUT UR14, UR14, 0x10000, URZ, 0xfc, !UPT ;  /* 0x000100000e0e7892 */ /* 0x000fe4000f8efcff */
[----:B-1----:R-:W-:-:S02]  /*3310*/  UIADD3 UR6, UPT, UPT, UR6, 0x1f, URZ ;  /* 0x0000001f06067890 */ /* 0x002fc4000fffe0ff */
[----:B------:R-:W-:Y:S02]  /*3320*/  ULOP3.LUT UR15, UR15, 0x10000, URZ, 0xfc, !UPT ;  /* 0x000100000f0f7892 */ /* 0x000fe4000f8efcff */
[----:B------:R-:W-:Y:S01]  /*3330*/  USHF.R.S32.HI UR7, URZ, 0x1f, UR6 ;  /* 0x0000001fff077899 */ /* 0x000fe20008011406 */
[----:B------:R-:W-:Y:S01]  /*3340*/  UMOV UR20, URZ ;  /* 0x000000ff00147c82 */ /* 0x000fe20008000000 */
[----:B------:R-:W-:Y:S02]  /*3350*/  UMOV UR26, 0x0 ;  /* 0x00000000001a7882 */ /* 0x000fe40000000000 */
[----:B------:R-:W-:Y:S01]  /*3360*/  ULEA.HI UR7, UR7, UR6, URZ, 0x5 ;  /* 0x0000000607077291 */ /* 0x000fe2000f8f28ff */
[----:B------:R-:W-:-:S03]  /*3370*/  UMOV UR27, 0x101004a0 ;  /* 0x101004a0001b7882 */ /* 0x000fc60000000000 */
[----:B------:R-:W-:-:S04]  /*3380*/  USHF.R.S32.HI UR7, URZ, 0x5, UR7 ;  /* 0x00000005ff077899 */ /* 0x000fc80008011407 */
[----:B------:R-:W-:-:S04]  /*3390*/  UISETP.LT.AND UP0, UPT, UR7, 0x1, UPT ;  /* 0x000000010700788c */ /* 0x000fc8000bf01270 */
[----:B------:R-:W-:Y:S01]  /*33a0*/  USEL UR23, UR7, 0x1, !UP0 ;  /* 0x0000000107177887 */ /* 0x000fe2000c000000 */
[----:B--2---:R-:W-:Y:S02]  /*33b0*/  R2UR UR24, R2 ;  /* 0x00000000021872ca */ /* 0x004fe400000e0000 */
[----:B------:R-:W-:-:S13]  /*33c0*/  CS2R R2, SRZ ;  /* 0x0000000000027805 */ /* 0x000fda000001ff00 */
.L_x_73:
[C---:B------:R-:W-:Y:S02]  /*33d0*/  LEA R0, R8.reuse, UR8, 0x3 ;  /* 0x0000000808007c11 */ /* 0x040fe4000f8e18ff */
[----:B------:R-:W-:Y:S02]  /*33e0*/  SHF.L.U32 R5, R3, 0x1f, RZ ;  /* 0x0000001f03057819 */ /* 0x000fe400000006ff */
[----:B------:R-:W-:Y:S02]  /*33f0*/  LEA R4, R8, UR8, 0x4 ;  /* 0x0000000808047c11 */ /* 0x000fe4000f8e20ff */
[----:B------:R-:W1:Y:S02]  /*3400*/  SYNCS.PHASECHK.TRANS64.TRYWAIT P0, [R0+URZ+0x50], R5 ;  /* 0x00005005000075a7 */ /* 0x000e6400080011ff */
[----:B-1-34-:R-:W-:Y:S05]  /*3410*/  @!P0 BRA `(.L_x_66) ;  /* 0x0000004000308947 */ /* 0x01afea0003800000 */
.L_x_128:
[----:B-1----:R-:W1:Y:S01]  /*3420*/  LDS.128 R4, [R4+0xe0] ;  /* 0x0000e00004047984 */ /* 0x002e620000000c00 */
[----:B------:R-:W-:Y:S02]  /*3430*/  VIADD R0, R0, 0x60 ;  /* 0x0000006000007836 */ /* 0x000fe40000000000 */
[----:B------:R-:W-:Y:S01]  /*3440*/  VIADD R8, R8, 0x1 ;  /* 0x0000000108087836 */ /* 0x000fe20000000000 */
[----:B------:R-:W-:Y:S01]  /*3450*/  @!PT LDS RZ, [RZ] ;  /* 0x00000000fffff984 */ /* 0x000fe20000000800 */
[----:B------:R-:W-:Y:S01]  /*3460*/  @!PT LDS RZ, [RZ] ;  /* 0x00000000fffff984 */ /* 0x000fe20000000800 */
[----:B------:R-:W-:Y:S01]  /*3470*/  @!PT LDS RZ, [RZ] ;  /* 0x00000000fffff984 */ /* 0x000fe20000000800 */
[----:B------:R-:W-:Y:S01]  /*3480*/  @!PT LDS RZ, [RZ] ;  /* 0x00000000fffff984 */ /* 0x000fe20000000800 */
[----:B------:R2:W-:Y:S06]  /*3490*/  MEMBAR.ALL.CTA ;  /* 0x0000000000007992 */ /* 0x0005ec0000008000 */
[----:B--2---:R-:W2:Y:S01]  /*34a0*/  FENCE.VIEW.ASYNC.S ;  /* 0x00000000000073c6 */ /* 0x004ea20000000000 */
[----:B------:R-:W-:-:S04]  /*34b0*/  PRMT R0, RZ, 0x654, R0 ;  /* 0x00000654ff007816 */ /* 0x000fc80000000000 */
[----:B--2---:R2:W-:Y:S01]  /*34c0*/  SYNCS.ARRIVE.TRANS64.RED.A1T0 RZ, [R0+URZ], RZ ;  /* 0x000000ff00ff79a7 */ /* 0x0045e200081004ff */
[----:B-1----:R-:W-:Y:S01]  /*34d0*/  LOP3.LUT P1, RZ, R6, 0x1, RZ, 0xc0, !PT ;  /* 0x0000000106ff7812 */ /* 0x002fe2000782c0ff */
[----:B--2---:R-:W-:-:S12]  /*34e0*/  BRA.U UP2, `(.L_x_67) ;  /* 0x0000000102cc7547 */ /* 0x004fd8000b800000 */
[----:B------:R-:W1:Y:S01]  /*34f0*/  LDCU UR6, c[0x0][0x38c] ;  /* 0x00007180ff0677ac */ /* 0x000e620008000800 */
[----:B------:R-:W-:Y:S02]  /*3500*/  PLOP3.LUT P2, PT, PT, PT, PT, 0x80, 0x8 ;  /* 0x000000000008781c */ /* 0x000fe40003f4f070 */
[----:B------:R-:W-:Y:S01]  /*3510*/  SHF.L.U32 R5, R9, 0x1f, RZ ;  /* 0x0000001f09057819 */ /* 0x000fe200000006ff */
[----:B------:R-:W-:Y:S02]  /*3520*/  ULEA UR11, UR22, UR8, 0x3 ;  /* 0x00000008160b7291 */ /* 0x000fe4000f8e18ff */
[----:B-1----:R-:W-:-:S06]  /*3530*/  UISETP.GE.AND UP0, UPT, UR6, 0x1, UPT ;  /* 0x000000010600788c */ /* 0x002fcc000bf06270 */
[----:B------:R-:W-:-:S05]  /*3540*/  PLOP3.LUT P0, PT, PT, PT, UP0, 0x80, 0x8 ;  /* 0x000000000008781c */ /* 0x000fca0003f0f008 */
[----:B------:R-:W-:-:S08]  /*3550*/  @UP0 ULEA UR6, UR21, UR8, 0x3 ;  /* 0x0000000815060291 */ /* 0x000fd0000f8e18ff */
[----:B------:R-:W-:-:S04]  /*3560*/  @P0 SHF.L.U32 R0, R2, 0x1f, RZ ;  /* 0x0000001f02000819 */ /* 0x000fc800000006ff */
[----:B------:R1:W2:Y:S01]  /*3570*/  @P0 SYNCS.PHASECHK.TRANS64.TRYWAIT P2, [UR6], R0 ;  /* 0x00000000ff0005a7 */ /* 0x0002a20008041106 */
[----:B------:R-:W3:Y:S02]  /*3580*/  SYNCS.PHASECHK.TRANS64.TRYWAIT P0, [UR11+0x90], R5 ;  /* 0x00009005ff0075a7 */ /* 0x000ee4000800110b */
[----:B-123--:R-:W-:Y:S05]  /*3590*/  @!P0 BRA `(.L_x_68) ;  /* 0x0000003c00e48947 */ /* 0x00efea0003800000 */
.L_x_130:
[----:B------:R-:W-:Y:S01]  /*35a0*/  UMOV UR19, UR20 ;  /* 0x0000001400137c82 */ /* 0x000fe20008000000 */
[----:B------:R-:W-:Y:S05]  /*35b0*/  BRA.U !UP0, `(.L_x_69) ;  /* 0x0000000108887547 */ /* 0x000fea000b800000 */
[----:B------:R-:W-:Y:S02]  /*35c0*/  UIADD3 UR19, UPT, UPT, UR23, UR20, URZ ;  /* 0x0000001417137290 */ /* 0x000fe4000fffe0ff */
[----:B------:R-:W-:Y:S02]  /*35d0*/  ULEA UR10, UR22, UR24, 0x6 ;  /* 0x00000018160a7291 */ /* 0x000fe4000f8e30ff */
[----:B------:R-:W-:Y:S01]  /*35e0*/  UPLOP3.LUT UP3, UPT, UPT, UPT, UPT, 0x40, 0x4 ;  /* 0x000000000004789c */ /* 0x000fe20003f6e870 */
[----:B------:R-:W-:Y:S01]  /*35f0*/  UMOV UR18, UR7 ;  /* 0x0000000700127c82 */ /* 0x000fe20008000000 */
[----:B------:R-:W-:-:S09]  /*3600*/  UMOV UR17, UR21 ;  /* 0x0000001500117c82 */ /* 0x000fd20008000000 */
.L_x_72:
[----:B--2---:R-:W-:Y:S01]  /*3610*/  ULEA UR9, UR17, UR8, 0x3 ;  /* 0x0000000811097291 */ /* 0x004fe2000f8e18ff */
[----:B---3--:R-:W-:Y:S11]  /*3620*/  @P2 BRA `(.L_x_70) ;  /* 0x00000000000c2947 */ /* 0x008ff60003800000 */
[----:B-1----:R-:W-:Y:S04]  /*3630*/  SHF.L.U32 R5, R2, 0x1f, RZ ;  /* 0x0000001f02057819 */ /* 0x002fe800000006ff */
[----:B------:R-:W1:Y:S02]  /*3640*/  SYNCS.PHASECHK.TRANS64.TRYWAIT P0, [UR9], R5 ;  /* 0x00000005ff0075a7 */ /* 0x000e640008001109 */
[----:B-1----:R-:W-:Y:S05]  /*3650*/  @!P0 BRA `(.L_x_71) ;  /* 0x0000003c00cc8947 */ /* 0x002fea0003800000 */
.L_x_70:
[----:B------:R-:W-:Y:S01]  /*3660*/  UISETP.NE.AND UP0, UPT, UR18, 0x1, UPT ;  /* 0x000000011200788c */ /* 0x000fe2000bf05270 */
[----:B------:R-:W-:Y:S01]  /*3670*/  PLOP3.LUT P2, PT, PT, PT, PT, 0x80, 0x8 ;  /* 0x000000000008781c */ /* 0x000fe20003f4f070 */
[----:B------:R-:W-:Y:S02]  /*3680*/  UIADD3 UR21, UPT, UPT, UR17, 0x1, URZ ;  /* 0x0000000111157890 */ /* 0x000fe4000fffe0ff */
[----:B------:R-:W-:Y:S02]  /*3690*/  ULEA UR28, UR17, UR15, 0x6 ;  /* 0x0000000f111c7291 */ /* 0x000fe4000f8e30ff */
[----:B------:R-:W-:Y:S01]  /*36a0*/  UISETP.NE.AND UP1, UPT, UR21, 0x3, UPT ;  /* 0x000000031500788c */ /* 0x000fe2000bf25270 */
[----:B------:R-:W-:Y:S01]  /*36b0*/  PLOP3.LUT P0, PT, PT, PT, UP0, 0x80, 0x8 ;  /* 0x000000000008781c */ /* 0x000fe20003f0f008 */
[----:B------:R-:W-:Y:S02]  /*36c0*/  ULEA UR30, UR17, UR14, 0x8 ;  /* 0x0000000e111e7291 */ /* 0x000fe4000f8e40ff */
[----:B------:R-:W-:Y:S02]  /*36d0*/  USEL UR16, URZ, 0x1, UP1 ;  /* 0x00000001ff107887 */ /* 0x000fe40008800000 */
[----:B------:R-:W-:Y:S02]  /*36e0*/  USEL UR21, UR21, URZ, UP1 ;  /* 0x000000ff15157287 */ /* 0x000fe40008800000 */
[----:B------:R-:W-:Y:S02]  /*36f0*/  UIADD3 UR9, UPT, UPT, UR9, 0x18, URZ ;  /* 0x0000001809097890 */ /* 0x000fe4000fffe0ff */
[----:B------:R-:W-:Y:S01]  /*3700*/  @UP0 ULEA UR6, UR21, UR8, 0x3 ;  /* 0x0000000815060291 */ /* 0x000fe2000f8e18ff */
[----:B------:R-:W-:Y:S01]  /*3710*/  LOP3.LUT R2, R2, UR16, RZ, 0x3c, !PT ;  /* 0x0000001002027c12 */ /* 0x000fe2000f8e3cff */
[----:B------:R-:W-:Y:S01]  /*3720*/  UMOV UR29, 0xc0004010 ;  /* 0xc0004010001d7882 */ /* 0x000fe20000000000 */
[----:B------:R-:W-:Y:S01]  /*3730*/  UMOV UR31, 0xc0004010 ;  /* 0xc0004010001f7882 */ /* 0x000fe20000000000 */
[----:B------:R-:W-:Y:S01]  /*3740*/  UIADD3 UR20, UPT, UPT, UR20, 0x1, URZ ;  /* 0x0000000114147890 */ /* 0x000fe2000fffe0ff */
[----:B-1----:R-:W-:Y:S01]  /*3750*/  @P0 SHF.L.U32 R0, R2, 0x1f, RZ ;  /* 0x0000001f02000819 */ /* 0x002fe200000006ff */
[----:B------:R-:W-:Y:S02]  /*3760*/  UIADD3 UR18, UPT, UPT, UR18, -0x1, URZ ;  /* 0xffffffff12127890 */ /* 0x000fe4000fffe0ff */
[----:B------:R-:W-:Y:S01]  /*3770*/  UISETP.NE.AND UP0, UPT, UR20, UR19, UPT ;  /* 0x000000131400728c */ /* 0x000fe2000bf05270 */
[----:B------:R2:W3:Y:S01]  /*3780*/  @P0 SYNCS.PHASECHK.TRANS64.TRYWAIT P2, [UR6], R0 ;  /* 0x00000000ff0005a7 */ /* 0x0004e20008041106 */
[----:B------:R2:W-:Y:S01]  /*3790*/  UTCIMMA.2CTA gdesc[UR30], gdesc[UR28], tmem[UR10], tmem[UR26], idesc[UR27], UP3 ;  /* 0x00ff1a1c1e0075ea */ /* 0x0005e20009a0010a */
[----:B------:R-:W-:Y:S01]  /*37a0*/  UPLOP3.LUT UP3, UPT, UPT, UPT, UPT, 0x80, 0x8 ;  /* 0x000000000008789c */ /* 0x000fe20003f6f070 */
[----:B------:R2:W-:Y:S01]  /*37b0*/  UTCBAR.2CTA.MULTICAST [UR9], URZ, UR13 ;  /* 0x000000ff090073e9 */ /* 0x0005e2000820080d */
[----:B------:R-:W-:Y:S04]  /*37c0*/  UMOV UR17, UR21 ;  /* 0x0000001500117c82 */ /* 0x000fe80008000000 */
[----:B------:R-:W-:Y:S05]  /*37d0*/  BRA.U UP0, `(.L_x_72) ;  /* 0xfffffffd008c7547 */ /* 0x000fea000b83ffff */
.L_x_69:
[----:B------:R-:W-:Y:S01]  /*37e0*/  UIADD3 UR11, UPT, UPT, UR11, 0x70, URZ ;  /* 0x000000700b0b7890 */ /* 0x000fe2000fffe0ff */
[----:B------:R-:W-:-:S08]  /*37f0*/  UMOV UR20, UR19 ;  /* 0x0000001300147c82 */ /* 0x000fd00008000000 */
[----:B------:R4:W-:Y:S01]  /*3800*/  UTCBAR.2CTA.MULTICAST [UR11], URZ, UR12 ;  /* 0x000000ff0b0073e9 */ /* 0x0009e2000820080c */
[----:B------:R-:W-:Y:S02]  /*3810*/  NOP ;  /* 0x0000000000007918 */ /* 0x000fe40000000000 */
.L_x_67:
[----:B------:R-:W-:Y:S01]  /*3820*/  UIADD3 UR22, UPT, UPT, UR22, 0x1, URZ ;  /* 0x0000000116167890 */ /* 0x000fe2000fffe0ff */
[----:B------:R-:W-:-:S03]  /*3830*/  ISETP.NE.AND P0, PT, R8, 0x2, PT ;  /* 0x000000020800780c */ /* 0x000fc60003f05270 */
[----:B------:R-:W-:Y:S01]  /*3840*/  UISETP.NE.AND UP0, UPT, UR22, 0x4, UPT ;  /* 0x000000041600788c */ /* 0x000fe2000bf05270 */
[----:B-12---:R-:W-:Y:S02]  /*3850*/  SEL R0, RZ, 0x1, P0 ;  /* 0x00000001ff007807 */ /* 0x006fe40000000000 */
[----:B------:R-:W-:Y:S01]  /*3860*/  SEL R8, R8, RZ, P0 ;  /* 0x000000ff08087207 */ /* 0x000fe20000000000 */
[----:B------:R-:W-:Y:S01]  /*3870*/  USEL UR6, URZ, 0x1, UP0 ;  /* 0x00000001ff067887 */ /* 0x000fe20008000000 */
[----:B------:R-:W-:Y:S01]  /*3880*/  LOP3.LUT R3, R3, R0, RZ, 0x3c, !PT ;  /* 0x0000000003037212 */ /* 0x000fe200078e3cff */
[----:B------:R-:W-:-:S04]  /*3890*/  USEL UR22, UR22, URZ, UP0 ;  /* 0x000000ff16167287 */ /* 0x000fc80008000000 */
[----:B------:R-:W-:Y:S01]  /*38a0*/  LOP3.LUT R9, R9, UR6, RZ, 0x3c, !PT ;  /* 0x0000000609097c12 */ /* 0x000fe2000f8e3cff */
[----:B------:R-:W-:Y:S07]  /*38b0*/  @P1 BRA `(.L_x_73) ;  /* 0xfffffff800c41947 */ /* 0x000fee000383ffff */
[----:B------:R-:W1:Y:S01]  /*38c0*/  S2UR UR6, SR_CgaCtaId ;  /* 0x00000000000679c3 */ /* 0x000e620000008800 */
[----:B------:R-:W-:Y:S01]  /*38d0*/  ELECT P0, URZ, PT ;  /* 0x0000000000ff782f */ /* 0x000fe20003800000 */
[----:B------:R-:W-:Y:S01]  /*38e0*/  HFMA2 R0, -RZ, RZ, 0, 5.9604644775390625e-08 ;  /* 0x00000001ff007431 */ /* 0x000fe200000001ff */
[----:B------:R-:W-:-:S05]  /*38f0*/  UMOV UR7, 0x40 ;  /* 0x0000004000077882 */ /* 0x000fca0000000000 */
[----:B------:R-:W-:Y:S01]  /*3900*/  UVIRTCOUNT.DEALLOC.SMPOOL 0x80 ;  /* 0x000000800000784c */ /* 0x000fe20000000000 */
[----:B------:R-:W-:Y:S02]  /*3910*/  UISETP.NE.AND UP0, UPT, UR5, URZ, UPT ;  /* 0x000000ff0500728c */ /* 0x000fe4000bf05270 */
[----:B-1----:R-:W-:-:S09]  /*3920*/  ULEA UR6, UR6, UR7, 0x18 ;  /* 0x0000000706067291 */ /* 0x002fd2000f8ec0ff */
[----:B------:R1:W-:Y:S01]  /*3930*/  @P0 STS.U8 [UR6+0x1c], R0 ;  /* 0x00001c00ff000988 */ /* 0x0003e20008000006 */
[----:B------:R-:W-:Y:S05]  /*3940*/  BRA.U UP0, `(.L_x_74) ;  /* 0x0000000100a07547 */ /* 0x000fea000b800000 */
[----:B------:R-:W-:Y:S01]  /*3950*/  UIADD3 UR5, UPT, UPT, UR8, 0x90, URZ ;  /* 0x0000009008057890 */ /* 0x000fe2000fffe0ff */
[----:B------:R-:W-:-:S03]  /*3960*/  SHF.L.U32 R3, R9, 0x1f, RZ ;  /* 0x0000001f09037819 */ /* 0x000fc600000006ff */
[----:B------:R-:W-:-:S09]  /*3970*/  ULEA UR7, UR22, UR5, 0x3 ;  /* 0x0000000516077291 */ /* 0x000fd2000f8e18ff */
[----:B------:R-:W2:Y:S02]  /*3980*/  SYNCS.PHASECHK.TRANS64.TRYWAIT P0, [UR7], R3 ;  /* 0x00000003ff0075a7 */ /* 0x000ea40008001107 */
[----:B--2---:R-:W-:Y:S05]  /*3990*/  @!P0 BRA `(.L_x_75) ;  /* 0x0000003c00148947 */ /* 0x004fea0003800000 */
.L_x_133:
        /* <DEDUP_REMOVED lines=9> */
.L_x_135:
        /* <DEDUP_REMOVED lines=9> */
.L_x_137:
[----:B------:R-:W-:-:S04]  /*3ac0*/  UIADD3 UR9, UPT, UPT, UR9, 0x1, URZ ;  /* 0x0000000109097890 */ /* 0x000fc8000fffe0ff */
[----:B------:R-:W-:-:S04]  /*3ad0*/  UISETP.NE.AND UP1, UPT, UR9, 0x4, UPT ;  /* 0x000000040900788c */ /* 0x000fc8000bf25270 */
[----:B------:R-:W-:Y:S02]  /*3ae0*/  USEL UR7, URZ, 0x1, UP1 ;  /* 0x00000001ff077887 */ /* 0x000fe40008800000 */
[----:B------:R-:W-:-:S04]  /*3af0*/  USEL UR9, UR9, URZ, UP1 ;  /* 0x000000ff09097287 */ /* 0x000fc80008800000 */
[----:B------:R-:W-:Y:S01]  /*3b00*/  ULEA UR9, UR9, UR5, 0x3 ;  /* 0x0000000509097291 */ /* 0x000fe2000f8e18ff */
[----:B-1----:R-:W-:-:S04]  /*3b10*/  LOP3.LUT R3, R2, UR7, RZ, 0x3c, !PT ;  /* 0x0000000702037c12 */ /* 0x002fc8000f8e3cff */
[----:B------:R-:W-:Y:S01]  /*3b20*/  SHF.L.U32 R3, R3, 0x1f, RZ ;  /* 0x0000001f03037819 */ /* 0x000fe200000006ff */
[----:B------:R-:W-:-:S04]  /*3b30*/  IMAD.U32 R0, RZ, RZ, UR9 ;  /* 0x00000009ff007e24 */ /* 0x000fc8000f8e00ff */
[----:B------:R1:W2:Y:S03]  /*3b40*/  SYNCS.PHASECHK.TRANS64.TRYWAIT P0, [R0+URZ], R3 ;  /* 0x00000003000075a7 */ /* 0x0002a600080011ff */
[----:B--2---:R-:W-:Y:S05]  /*3b50*/  @!P0 NANOSLEEP.SYNCS 0x989680 ;  /* 0x009896800000895d */ /* 0x004fea0003900000 */
[----:B------:R-:W2:Y:S02]  /*3b60*/  @!P0 SYNCS.PHASECHK.TRANS64 P0, [R0+URZ], R3 ;  /* 0x00000003000085a7 */ /* 0x000ea400080010ff */
[----:B--2---:R-:W-:Y:S05]  /*3b70*/  @P0 BRA `(.L_x_78) ;  /* 0x0000000000200947 */ /* 0x004fea0003800000 */
.L_x_79:
[----:B--2---:R2:W1:Y:S02]  /*3b80*/  SYNCS.PHASECHK.TRANS64.TRYWAIT P0, [R0+URZ], R3 ;  /* 0x00000003000075a7 */ /* 0x00446400080011ff */
[----:B-1----:R-:W-:Y:S05]  /*3b90*/  @!P0 NANOSLEEP.SYNCS 0x989680 ;  /* 0x009896800000895d */ /* 0x002fea0003900000 */
[----:B------:R-:W1:Y:S02]  /*3ba0*/  @!P0 SYNCS.PHASECHK.TRANS64 P0, [R0+URZ], R3 ;  /* 0x00000003000085a7 */ /* 0x000e6400080010ff */
[----:B-1----:R-:W-:Y:S05]  /*3bb0*/  @!P0 BRA `(.L_x_79) ;  /* 0xfffffffc00f08947 */ /* 0x002fea000383ffff */
[----:B------:R-:W-:Y:S05]  /*3bc0*/  BRA `(.L_x_78) ;  /* 0x00000000000c7947 */ /* 0x000fea0003800000 */
.L_x_74:
[----:B------:R-:W-:-:S04]  /*3bd0*/  UIADD3 UR5, UPT, UPT, UR8, 0xd0, URZ ;  /* 0x000000d008057890 */ /* 0x000fc8000fffe0ff */
[----:B------:R-:W-:-:S09]  /*3be0*/  UPRMT UR5, UR4, 0x654, UR5 ;  /* 0x0000065404057896 */ /* 0x000fd20008000005 */
[----:B------:R-:W-:Y:S03]  /*3bf0*/  SYNCS.ARRIVE.TRANS64.RED.A1T0 RZ, [UR5], RZ ;  /* 0x000000ffffff79a7 */ /* 0x000fe60008100405 */
.L_x_78:
[----:B-12---:R-:W-:Y:S01]  /*3c00*/  SHF.L.U32 R3, RZ, 0x1f, RZ ;  /* 0x0000001fff037819 */ /* 0x006fe200000006ff */
[----:B------:R-:W-:Y:S01]  /*3c10*/  UIADD3 UR5, UPT, UPT, UR8, 0xd0, URZ ;  /* 0x000000d008057890 */ /* 0x000fe2000fffe0ff */
[----:B------:R-:W-:Y:S02]  /*3c20*/  PLOP3.LUT P0, PT, PT, PT, UP0, 0x80, 0x8 ;  /* 0x000000000008781c */ /* 0x000fe40003f0f008 */
[----:B------:R-:W1:Y:S02]  /*3c30*/  SYNCS.PHASECHK.TRANS64.TRYWAIT P1, [UR8+0xd0], R3 ;  /* 0x0000d003ff0075a7 */ /* 0x000e640008021108 */
[----:B-1----:R-:W-:Y:S09]  /*3c40*/  @!P1 BRA `(.L_x_80) ;  /* 0x0000003800b09947 */ /* 0x002ff20003800000 */
.L_x_139:
[----:B------:R-:W-:Y:S01]  /*3c50*/  @!UP0 UPRMT UR5, UR4, 0x654, UR5 ;  /* 0x0000065404058896 */ /* 0x000fe20008000005 */
[----:B------:R-:W-:Y:S02]  /*3c60*/  UMOV UR8, 0xffff ;  /* 0x0000ffff00087882 */ /* 0x000fe40000000000 */
[----:B------:R-:W-:-:S06]  /*3c70*/  UMOV UR4, 0x1 ;  /* 0x0000000100047882 */ /* 0x000fcc0000000000 */
[----:B------:R-:W-:Y:S01]  /*3c80*/  @!P0 SYNCS.ARRIVE.TRANS64.RED.A1T0 RZ, [UR5], RZ ;  /* 0x000000ffffff89a7 */ /* 0x000fe20008100405 */
[----:B------:R-:W-:Y:S01]  /*3c90*/  NOP ;  /* 0x0000000000007918 */ /* 0x000fe20000000000 */
[----:B-1----:R-:W1:Y:S01]  /*3ca0*/  LDS R0, [UR6+0x14] ;  /* 0x00001406ff007984 */ /* 0x002e620008000800 */
[----:B------:R-:W-:-:S04]  /*3cb0*/  ULOP3.LUT UR5, UR24, 0xffff, URZ, 0xc0, !UPT ;  /* 0x0000ffff18057892 */ /* 0x000fc8000f8ec0ff */
[----:B------:R-:W-:-:S04]  /*3cc0*/  USHF.R.U32.HI UR5, URZ, 0x5, UR5 ;  /* 0x00000005ff057899 */ /* 0x000fc80008011605 */
[----:B------:R-:W-:Y:S02]  /*3cd0*/  USHF.L.U32 UR8, UR8, UR5, URZ ;  /* 0x0000000508087299 */ /* 0x000fe400080006ff */
[----:B------:R-:W-:-:S04]  /*3ce0*/  USHF.L.U32 UR4, UR4, UR5, URZ ;  /* 0x0000000504047299 */ /* 0x000fc800080006ff */
[----:B-1----:R-:W-:-:S04]  /*3cf0*/  LOP3.LUT R0, R0, UR8, RZ, 0xc0, !PT ;  /* 0x0000000800007c12 */ /* 0x002fc8000f8ec0ff */
[----:B------:R-:W-:-:S13]  /*3d00*/  ISETP.NE.AND P0, PT, R0, UR8, PT ;  /* 0x0000000800007c0c */ /* 0x000fda000bf05270 */
[----:B------:R-:W-:Y:S05]  /*3d10*/  @P0 BRA `(.L_x_81) ;  /* 0x0000000000580947 */ /* 0x000fea0003800000 */
[----:B------:R-:W1:Y:S02]  /*3d20*/  LDS R0, [UR6+0x18] ;  /* 0x00001806ff007984 */ /* 0x000e640008000800 */
[----:B-1----:R-:W-:-:S04]  /*3d30*/  LOP3.LUT R0, R0, UR4, RZ, 0xc0, !PT ;  /* 0x0000000400007c12 */ /* 0x002fc8000f8ec0ff */
[----:B------:R-:W-:-:S13]  /*3d40*/  ISETP.NE.AND P0, PT, R0, UR4, PT ;  /* 0x0000000400007c0c */ /* 0x000fda000bf05270 */
[----:B------:R-:W-:Y:S05]  /*3d50*/  @P0 BRA `(.L_x_82) ;  /* 0x00000000003c0947 */ /* 0x000fea0003800000 */
[----:B------:R-:W1:Y:S01]  /*3d60*/  S2R R2, SR_LANEID ;  /* 0x0000000000027919 */ /* 0x000e620000000000 */
[----:B------:R-:W-:Y:S01]  /*3d70*/  ULOP3.LUT UR8, URZ, UR8, URZ, 0x33, !UPT ;  /* 0x00000008ff087292 */ /* 0x000fe2000f8e33ff */
[----:B------:R-:W-:Y:S01]  /*3d80*/  LOP3.LUT R4, RZ, UR4, RZ, 0x33, !PT ;  /* 0x00000004ff047c12 */ /* 0x000fe2000f8e33ff */
[----:B------:R-:W-:Y:S02]  /*3d90*/  VOTEU.ANY UR7, UPT, PT ;  /* 0x0000000000077886 */ /* 0x000fe400038e0100 */
[----:B------:R-:W-:Y:S01]  /*3da0*/  UFLO.U32 UR7, UR7 ;  /* 0x00000007000772bd */ /* 0x000fe200080e0000 */
[----:B------:R-:W2:Y:S01]  /*3db0*/  REDUX UR4, R4 ;  /* 0x00000000040473c4 */ /* 0x000ea20000000000 */
[----:B------:R-:W-:-:S06]  /*3dc0*/  IMAD.U32 R0, RZ, RZ, UR8 ;  /* 0x00000008ff007e24 */ /* 0x000fcc000f8e00ff */
[----:B------:R1:W-:Y:S01]  /*3dd0*/  UTCATOMSWS.AND URZ, UR8 ;  /* 0x0000000800ff79e3 */ /* 0x0003e20008000000 */
[----:B------:R-:W3:Y:S01]  /*3de0*/  REDUX UR5, R0 ;  /* 0x00000000000573c4 */ /* 0x000ee20000000000 */
[----:B-1----:R-:W-:Y:S01]  /*3df0*/  ISETP.EQ.U32.AND P0, PT, R2, UR7, PT ;  /* 0x0000000702007c0c */ /* 0x002fe2000bf02070 */
[----:B--2---:R-:W-:Y:S01]  /*3e00*/  IMAD.U32 R2, RZ, RZ, UR4 ;  /* 0x00000004ff027e24 */ /* 0x004fe2000f8e00ff */
[----:B---3--:R-:W-:-:S11]  /*3e10*/  MOV R3, UR5 ;  /* 0x0000000500037c02 */ /* 0x008fd60008000f00 */
[----:B------:R1:W-:Y:S04]  /*3e20*/  @P0 ATOMS.AND RZ, [UR6+0x14], R3 ;  /* 0x00001403ffff098c */ /* 0x0003e8000a800006 */
[----:B------:R1:W-:Y:S01]  /*3e30*/  @P0 ATOMS.AND RZ, [UR6+0x18], R2 ;  /* 0x00001802ffff098c */ /* 0x0003e2000a800006 */
[----:B------:R-:W-:Y:S05]  /*3e40*/  BRA `(.L_x_83) ;  /* 0x0000000000147947 */ /* 0x000fea0003800000 */
.L_x_82:
[----:B------:R-:W-:Y:S02]  /*3e50*/  MOV R2, 0x3e70 ;  /* 0x00003e7000027802 */ /* 0x000fe40000000f00 */
[----:B---345:R-:W-:Y:S05]  /*3e60*/  CALL.REL.NOINC `($__internal_0_$__cuda_sm10x_tcgen05_guardrail_trap_col_being_dealloced_not_returned_by_alloc) ;  /* 0x0000003800c47944 */ /* 0x038fea0003c00000 */
[----:B------:R-:W-:Y:S05]  /*3e70*/  BRA `(.L_x_83) ;  /* 0x0000000000087947 */ /* 0x000fea0003800000 */
.L_x_81:
[----:B------:R-:W-:Y:S02]  /*3e80*/  MOV R2, 0x3ea0 ;  /* 0x00003ea000027802 */ /* 0x000fe40000000f00 */
[----:B---345:R-:W-:Y:S05]  /*3e90*/  CALL.REL.NOINC `($__internal_2_$__cuda_sm10x_tcgen05_guardrail_trap_unallocated_columns_being_dealloced) ;  /* 0x0000003800d07944 */ /* 0x038fea0003c00000 */
.L_x_83:
[----:B------:R-:W-:Y:S01]  /*3ea0*/  NOP ;  /* 0x0000000000007918 */ /* 0x000fe20000000000 */
[----:B----4-:R-:W-:Y:S05]  /*3eb0*/  EXIT ;  /* 0x000000000000794d */ /* 0x010fea0003800000 */
.L_x_54:
[----:B------:R-:W-:-:S09]  /*3ec0*/  UISETP.NE.OR UP5, UPT, UR10, 0x3, !UP5 ;  /* 0x000000030a00788c */ /* 0x000fd2000efa5670 */
[----:B------:R-:W-:Y:S05]  /*3ed0*/  BRA.U UP5, `(.L_x_84) ;  /* 0x0000000905c87547 */ /* 0x000fea000b800000 */
[----:B------:R-:W1:Y:S01]  /*3ee0*/  LDC R0, c[0x0][0xb30] ;  /* 0x0002cc00ff007b82 */ /* 0x000e620000000800 */
[----:B------:R-:W2:Y:S01]  /*3ef0*/  LDCU.64 UR8, c[0x0][0x888] ;  /* 0x00011100ff0877ac */ /* 0x000ea20008000a00 */
[----:B------:R-:W-:Y:S01]  /*3f00*/  IMAD.MOV.U32 R30, RZ, RZ, 0x1 ;  /* 0x00000001ff1e7424 */ /* 0x000fe200078e00ff */
[----:B------:R-:W-:Y:S01]  /*3f10*/  CS2R R28, SRZ ;  /* 0x00000000001c7805 */ /* 0x000fe2000001ff00 */
[----:B------:R-:W-:Y:S01]  /*3f20*/  IMAD.MOV.U32 R25, RZ, RZ, 0x2000 ;  /* 0x00002000ff197424 */ /* 0x000fe200078e00ff */
[----:B------:R-:W3:Y:S03]  /*3f30*/  LDCU.64 UR4, c[0x0][0x890] ;  /* 0x00011200ff0477ac */ /* 0x000ee60008000a00 */
[----:B------:R-:W4:Y:S01]  /*3f40*/  LDC R19, c[0x0][0x370] ;  /* 0x0000dc00ff137b82 */ /* 0x000f220000000800 */
[----:B------:R-:W-:Y:S01]  /*3f50*/  UMOV UR6, 0x400 ;  /* 0x0000040000067882 */ /* 0x000fe20000000000 */
[----:B------:R-:W-:-:S02]  /*3f60*/  UPLOP3.LUT UP1, UPT, UPT, UPT, UPT, 0x40, 0x4 ;  /* 0x000000000004789c */ /* 0x000fc40003f2e870 */
[----:B------:R-:W-:-:S04]  /*3f70*/  ULEA UR6, UR37, UR6, 0x18 ;  /* 0x0000000625067291 */ /* 0x000fc8000f8ec0ff */
[----:B------:R-:W4:Y:S01]  /*3f80*/  LDC R2, c[0x0][0xb0c] ;  /* 0x0002c300ff027b82 */ /* 0x000f220000000800 */
[----:B--2---:R-:W-:Y:S02]  /*3f90*/  UISETP.NE.U32.AND UP2, UPT, UR8, URZ, UPT ;  /* 0x000000ff0800728c */ /* 0x004fe4000bf45070 */
[----:B------:R-:W-:Y:S02]  /*3fa0*/  UIADD3 UR8, UPT, UPT, UR6, 0x30, URZ ;  /* 0x0000003006087890 */ /* 0x000fe4000fffe0ff */
[----:B---3--:R-:W-:-:S03]  /*3fb0*/  UISETP.NE.U32.AND UP3, UPT, UR4, URZ, UPT ;  /* 0x000000ff0400728c */ /* 0x008fc6000bf65070 */
[----:B------:R-:W2:Y:S01]  /*3fc0*/  LDC R18, c[0x0][0xb20] ;  /* 0x0002c800ff127b82 */ /* 0x000ea20000000800 */
[----:B-1----:R-:W-:Y:S01]  /*3fd0*/  ISETP.NE.AND P1, PT, R0, 0x1, PT ;  /* 0x000000010000780c */ /* 0x002fe20003f25270 */
[----:B------:R-:W-:Y:S02]  /*3fe0*/  UISETP.NE.AND.EX UP2, UPT, UR9, URZ, UPT, UP2 ;  /* 0x000000ff0900728c */ /* 0x000fe4000bf45320 */
[----:B------:R-:W-:Y:S02]  /*3ff0*/  UPRMT UR37, UR37, 0x654, UR8 ;  /* 0x0000065425257896 */ /* 0x000fe40008000008 */
[----:B------:R-:W-:Y:S02]  /*4000*/  UISETP.NE.AND.EX UP3, UPT, UR5, URZ, UPT, UP3 ;  /* 0x000000ff0500728c */ /* 0x000fe4000bf65330 */
[----:B------:R-:W1:Y:S08]  /*4010*/  LDC.64 R32, c[0x0][0x348] ;  /* 0x0000d200ff207b82 */ /* 0x000e700000000a00 */
[----:B------:R-:W3:Y:S08]  /*4020*/  LDC.64 R16, c[0x0][0xb10] ;  /* 0x0002c400ff107b82 */ /* 0x000ef00000000a00 */
[----:B------:R-:W1:Y:S08]  /*4030*/  LDC.64 R6, c[0x0][0xb18] ;  /* 0x0002c600ff067b82 */ /* 0x000e700000000a00 */
[----:B------:R-:W1:Y:S08]  /*4040*/  LDC.64 R4, c[0x0][0xb28] ;  /* 0x0002ca00ff047b82 */ /* 0x000e700000000a00 */
[----:B--2-4-:R-:W1:Y:S02]  /*4050*/  LDC R24, c[0x0][0x374] ;  /* 0x0000dd00ff187b82 */ /* 0x014e640000000800 */
.L_x_92:
[C---:B------:R-:W-:Y:S02]  /*4060*/  LEA R0, R29.reuse, UR6, 0x3 ;  /* 0x000000061d007c11 */ /* 0x040fe4000f8e18ff */
[----:B------:R-:W-:Y:S02]  /*4070*/  SHF.L.U32 R3, R28, 0x1f, RZ ;  /* 0x0000001f1c037819 */ /* 0x000fe400000006ff */
[----:B------:R-:W-:Y:S02]  /*4080*/  LEA R20, R29, UR6, 0x4 ;  /* 0x000000061d147c11 */ /* 0x000fe4000f8e20ff */
[----:B--2---:R-:W2:Y:S02]  /*4090*/  SYNCS.PHASECHK.TRANS64.TRYWAIT P0, [R0+URZ+0x50], R3 ;  /* 0x00005003000075a7 */ /* 0x004ea400080011ff */
[----:B--2---:R-:W-:Y:S05]  /*40a0*/  @!P0 BRA `(.L_x_85) ;  /* 0x0000003400b08947 */ /* 0x004fea0003800000 */
.L_x_140:
[----:B------:R-:W-:Y:S01]  /*40b0*/  ISETP.GE.AND P0, PT, R72, 0x1, PT ;  /* 0x000000014800780c */ /* 0x000fe20003f06270 */
[----:B------:R-:W4:Y:S01]  /*40c0*/  LDS.128 R20, [R20+0xe0] ;  /* 0x0000e00014147984 */ /* 0x000f220000000c00 */
[----:B------:R-:W-:Y:S01]  /*40d0*/  ISETP.NE.U32.AND P4, PT, RZ, UR4, PT ;  /* 0x00000004ff007c0c */ /* 0x000fe2000bf85070 */
[----:B--2---:R-:W-:Y:S01]  /*40e0*/  VIADD R0, R0, 0x60 ;  /* 0x0000006000007836 */ /* 0x004fe20000000000 */
[----:B------:R-:W-:Y:S02]  /*40f0*/  SHF.L.U32 R26, R30, 0x1f, RZ ;  /* 0x0000001f1e1a7819 */ /* 0x000fe400000006ff */
[----:B------:R-:W-:Y:S02]  /*4100*/  ISETP.NE.AND.EX P4, PT, RZ, UR5, PT, P4 ;  /* 0x00000005ff007c0c */ /* 0x000fe4000bf85340 */
[----:B------:R-:W-:Y:S01]  /*4110*/  PRMT R0, RZ, 0x654, R0 ;  /* 0x00000654ff007816 */ /* 0x000fe20000000000 */
[----:B------:R-:W-:Y:S01]  /*4120*/  @!PT LDS RZ, [RZ] ;  /* 0x00000000fffff984 */ /* 0x000fe20000000800 */
[----:B------:R-:W-:Y:S01]  /*4130*/  @!PT LDS RZ, [RZ] ;  /* 0x00000000fffff984 */ /* 0x000fe20000000800 */
[----:B------:R-:W-:Y:S01]  /*4140*/  @!PT LDS RZ, [RZ] ;  /* 0x00000000fffff984 */ /* 0x000fe20000000800 */
[----:B------:R-:W-:Y:S01]  /*4150*/  @!PT LDS RZ, [RZ] ;  /* 0x00000000fffff984 */ /* 0x000fe20000000800 */
[----:B------:R2:W-:Y:S06]  /*4160*/  MEMBAR.ALL.CTA ;  /* 0x0000000000007992 */ /* 0x0005ec0000008000 */
[----:B--2---:R-:W2:Y:S02]  /*4170*/  FENCE.VIEW.ASYNC.S ;  /* 0x00000000000073c6 */ /* 0x004ea40000000000 */
[----:B--2---:R2:W-:Y:S01]  /*4180*/  SYNCS.ARRIVE.TRANS64.RED.A1T0 RZ, [R0+URZ], RZ ;  /* 0x000000ff00ff79a7 */ /* 0x0045e200081004ff */
[----:B----4-:R-:W-:Y:S11]  /*4190*/  LOP3.LUT P3, RZ, R22, 0x1, RZ, 0xc0, !PT ;  /* 0x0000000116ff7812 */ /* 0x010ff6000786c0ff */
[----:B------:R-:W-:Y:S02]  /*41a0*/  @!UPT UIADD3 URZ, UPT, UPT, URZ, URZ, URZ ;  /* 0x000000fffffff290 */ /* 0x000fe4000fffe0ff */
[----:B------:R-:W-:Y:S02]  /*41b0*/  @P3 MOV R13, R20 ;  /* 0x00000014000d3202 */ /* 0x000fe40000000f00 */
[----:B------:R-:W-:Y:S01]  /*41c0*/  @P3 LOP3.LUT R8, R21, 0xffff, RZ, 0xc0, !PT ;  /* 0x0000ffff15083812 */ /* 0x000fe200078ec0ff */
[----:B--2---:R-:W-:Y:S06]  /*41d0*/  @!P0 BRA `(.L_x_86) ;  /* 0x0000000000a48947 */ /* 0x004fec0003800000 */
[----:B-1----:R-:W-:Y:S01]  /*41e0*/  IMAD.HI.U32 R31, R24, R7, RZ ;  /* 0x00000007181f7227 */ /* 0x002fe200078e00ff */
[----:B------:R-:W-:Y:S02]  /*41f0*/  ISETP.NE.AND P0, PT, R6, 0x1, PT ;  /* 0x000000010600780c */ /* 0x000fe40003f05270 */
[----:B------:R-:W-:Y:S01]  /*4200*/  ISETP.NE.AND P2, PT, R72, 0x1, PT ;  /* 0x000000014800780c */ /* 0x000fe20003f45270 */
[----:B---3--:R-:W-:Y:S01]  /*4210*/  IMAD.HI.U32 R34, R19, R16, RZ ;  /* 0x0000001013227227 */ /* 0x008fe200078e00ff */
[----:B------:R-:W-:Y:S02]  /*4220*/  SHF.R.U32.HI R31, RZ, R18, R31 ;  /* 0x00000012ff1f7219 */ /* 0x000fe4000001161f */
[----:B------:R-:W-:Y:S01]  /*4230*/  ISETP.NE.AND P5, PT, R2, 0x1, PT ;  /* 0x000000010200780c */ /* 0x000fe20003fa5270 */
[----:B------:R-:W-:Y:S01]  /*4240*/  IMAD.HI.U32 R36, R13, R16, RZ ;  /* 0x000000100d247227 */ /* 0x000fe200078e00ff */
[----:B------:R-:W-:Y:S02]  /*4250*/  SHF.R.U32.HI R34, RZ, R17, R34 ;  /* 0x00000011ff227219 */ /* 0x000fe40000011622 */
[----:B------:R-:W-:Y:S01]  /*4260*/  SEL R3, R24, R31, !P0 ;  /* 0x0000001f18037207 */ /* 0x000fe20004000000 */
[C---:B------:R-:W-:Y:S01]  /*4270*/  IMAD.HI.U32 R31, R8.reuse, R7, RZ ;  /* 0x00000007081f7227 */ /* 0x040fe200078e00ff */
[----:B------:R-:W-:Y:S02]  /*4280*/  SEL R11, R19, R34, !P5 ;  /* 0x00000022130b7207 */ /* 0x000fe40006800000 */
[----:B------:R-:W-:Y:S01]  /*4290*/  SHF.R.U32.HI R36, RZ, R17, R36 ;  /* 0x00000011ff247219 */ /* 0x000fe20000011624 */
[----:B------:R-:W-:Y:S01]  /*42a0*/  IMAD.HI.U32 R38, R3, R4, RZ ;  /* 0x0000000403267227 */ /* 0x000fe200078e00ff */
[----:B------:R-:W-:Y:S03]  /*42b0*/  SHF.R.U32.HI R31, RZ, R18, R31 ;  /* 0x00000012ff1f7219 */ /* 0x000fe6000001161f */
[----:B------:R-:W-:Y:S01]  /*42c0*/  IMAD.HI.U32 R34, R11, R4, RZ ;  /* 0x000000040b227227 */ /* 0x000fe200078e00ff */
[----:B------:R-:W-:Y:S02]  /*42d0*/  @P2 SHF.R.U32.HI R3, RZ, R5, R38 ;  /* 0x00000005ff032219 */ /* 0x000fe40000011626 */
[----:B------:R-:W-:Y:S02]  /*42e0*/  SEL R9, R8, R31, !P0 ;  /* 0x0000001f08097207 */ /* 0x000fe40004000000 */
[----:B------:R-:W-:Y:S01]  /*42f0*/  @P2 SHF.R.U32.HI R11, RZ, R5, R34 ;  /* 0x00000005ff0b2219 */ /* 0x000fe20000011622 */
[C---:B------:R-:W-:Y:S01]  /*4300*/  IMAD R10, R72.reuse, R3, RZ ;  /* 0x00000003480a7224 */ /* 0x040fe200078e02ff */
[----:B------:R-:W-:Y:S01]  /*4310*/  SEL R3, R13, R36, !P5 ;  /* 0x000000240d037207 */ /* 0x000fe20006800000 */
[C---:B------:R-:W-:Y:S03]  /*4320*/  IMAD.HI.U32 R14, R9.reuse, R4, RZ ;  /* 0x00000004090e7227 */ /* 0x040fe600078e00ff */
[----:B------:R-:W-:Y:S01]  /*4330*/  ISETP.GE.AND P0, PT, R9, R10, PT ;  /* 0x0000000a0900720c */ /* 0x000fe20003f06270 */
[C---:B------:R-:W-:Y:S01]  /*4340*/  IMAD R12, R72.reuse, R11, RZ ;  /* 0x0000000b480c7224 */ /* 0x040fe200078e02ff */
[-C--:B------:R-:W-:Y:S04]  /*4350*/  SHF.R.U32.HI R14, RZ, R5.reuse, R14 ;  /* 0x00000005ff0e7219 */ /* 0x080fe8000001160e */
[----:B------:R-:W-:Y:S02]  /*4360*/  ISETP.GE.OR P0, PT, R3, R12, P0 ;  /* 0x0000000c0300720c */ /* 0x000fe40000706670 */
[----:B------:R-:W-:Y:S05]  /*4370*/  SEL R15, R9, R14, !P2 ;  /* 0x0000000e090f7207 */ /* 0x000fea0005000000 */
[----:B------:R-:W-:Y:S04]  /*4380*/  IMAD.MOV R14, RZ, RZ, -R15 ;  /* 0x000000ffff0e7224 */ /* 0x000fe800078e0a0f */
[----:B------:R-:W-:Y:S02]  /*4390*/  IMAD R14, R72, R14, R9 ;  /* 0x0000000e480e7224 */ /* 0x000fe400078e0209 */
[C---:B------:R-:W-:Y:S05]  /*43a0*/  @!P0 IMAD.HI.U32 R10, R3.reuse, R4, RZ ;  /* 0x00000004030a8227 */ /* 0x040fea00078e00ff */
[----:B------:R-:W-:Y:S04]  /*43b0*/  @!P0 SHF.R.U32.HI R10, RZ, R5, R10 ;  /* 0x00000005ff0a8219 */ /* 0x000fe8000001160a */
[----:B------:R-:W-:Y:S01]  /*43c0*/  @!P0 SEL R0, R3, R10, !P2 ;  /* 0x0000000a03008207 */ /* 0x000fe20005000000 */
[----:B------:R-:W-:Y:S03]  /*43d0*/  IMAD.MOV R10, RZ, RZ, -R3 ;  /* 0x000000ffff0a7224 */ /* 0x000fe600078e0a03 */
[----:B------:R-:W-:Y:S01]  /*43e0*/  @!P0 IADD3 R15, PT, PT, R15, -R0, RZ ;  /* 0x800000000f0f8210 */ /* 0x000fe20007ffe0ff */
[----:B------:R-:W-:Y:S01]  /*43f0*/  @!P0 IMAD R0, R11, R14, R0 ;  /* 0x0000000e0b008224 */ /* 0x000fe200078e0200 */
[----:B------:R-:W-:Y:S01]  /*4400*/  IADD3 R11, PT, PT, -R9, RZ, RZ ;  /* 0x000000ff090b7210 */ /* 0x000fe20007ffe1ff */
[----:B------:R-:W-:Y:S02]  /*4410*/  IMAD R13, R2, R10, R13 ;  /* 0x0000000a020d7224 */ /* 0x000fe400078e020d */
[----:B------:R-:W-:Y:S02]  /*4420*/  @!P0 IMAD R9, R15, R72, R3 ;  /* 0x000000480f098224 */ /* 0x000fe400078e0203 */
[----:B------:R-:W-:Y:S02]  /*4430*/  @!P0 IMAD.MOV.U32 R3, RZ, RZ, R0 ;  /* 0x000000ffff038224 */ /* 0x000fe400078e0000 */
[----:B------:R-:W-:Y:S02]  /*4440*/  IMAD R8, R6, R11, R8 ;  /* 0x0000000b06087224 */ /* 0x000fe400078e0208 */
[----:B------:R-:W-:Y:S02]  /*4450*/  IMAD R13, R3, R2, R13 ;  /* 0x00000002030d7224 */ /* 0x000fe400078e020d */
[----:B------:R-:W-:Y:S02]  /*4460*/  IMAD R8, R9, R6, R8 ;  /* 0x0000000609087224 */ /* 0x000fe400078e0208 */
.L_x_86:
[----:B------:R-:W-:Y:S05]  /*4470*/  BRA.U UP1, `(.L_x_87) ;  /* 0x0000000101107547 */ /* 0x000fea000b800000 */
[----:B------:R-:W-:Y:S04]  /*4480*/  MOV R0, UR7 ;  /* 0x0000000700007c02 */ /* 0x000fe80008000f00 */
[----:B------:R-:W-:Y:S04]  /*4490*/  SHF.L.U32 R3, R0, 0x1f, RZ ;  /* 0x0000001f00037819 */ /* 0x000fe800000006ff */
[----:B------:R-:W2:Y:S02]  /*44a0*/  SYNCS.PHASECHK.TRANS64.TRYWAIT P0, [UR6+0x48], R3 ;  /* 0x00004803ff0075a7 */ /* 0x000ea40008001106 */
[----:B--2---:R-:W-:Y:S05]  /*44b0*/  @!P0 BRA `(.L_x_88) ;  /* 0x0000003000c08947 */ /* 0x004fea0003800000 */
.L_x_87:
[----:B------:R-:W-:Y:S05]  /*44c0*/  BRA.U !UP3, `(.L_x_89) ;  /* 0x000000010b347547 */ /* 0x000fea000b800000 */
[----:B------:R-:W-:Y:S01]  /*44d0*/  UPLOP3.LUT UP0, UPT, UPT, UPT, UP2, 0x80, 0x8 ;  /* 0x000000000008789c */ /* 0x000fe20003f0f020 */
[----:B--2---:R-:W-:Y:S02]  /*44e0*/  HFMA2 R0, -RZ, RZ, 0, 5.9604644775390625e-08 ;  /* 0x00000001ff007431 */ /* 0x004fe400000001ff */
[----:B------:R-:W-:Y:S03]  /*44f0*/  IMAD.MOV.U32 R167, RZ, RZ, 0x1 ;  /* 0x00000001ffa77424 */ /* 0x000fe600078e00ff */
[----:B------:R-:W-:Y:S05]  /*4500*/  PLOP3.LUT P0, PT, PT, PT, UP0, 0x80, 0x8 ;  /* 0x000000000008781c */ /* 0x000fea0003f0f008 */
[----:B------:R-:W2:Y:S01]  /*4510*/  @UP0 LDCU.64 UR10, c[0x0][0x888] ;  /* 0x00011100ff0a07ac */ /* 0x000ea20008000a00 */
[----:B------:R-:W-:Y:S07]  /*4520*/  @UP0 UIMAD UR8, UR36, UR4, URZ ;  /* 0x00000004240802a4 */ /* 0x000fee000f8e02ff */
[----:B------:R-:W-:Y:S01]  /*4530*/  @!P0 PRMT R167, R0, 0x7610, R167 ;  /* 0x0000761000a78816 */ /* 0x000fe200000000a7 */
[----:B--2---:R-:W-:Y:S03]  /*4540*/  @UP0 UIMAD.WIDE UR10, UR8, 0x4, UR10 ;  /* 0x00000004080a08a5 */ /* 0x004fe6000f8e020a */
[----:B------:R-:W2:Y:S03]  /*4550*/  @!UP0 LDCU UR8, c[0x0][0x880] ;  /* 0x00011000ff0887ac */ /* 0x000ea60008000800 */
[----:B------:R-:W-:Y:S01]  /*4560*/  IMAD.U32 R10, RZ, RZ, UR10 ;  /* 0x0000000aff0a7e24 */ /* 0x000fe2000f8e00ff */
[----:B------:R-:W-:Y:S05]  /*4570*/  MOV R11, UR11 ;  /* 0x0000000b000b7c02 */ /* 0x000fea0008000f00 */
[----:B-----5:R4:W5:Y:S02]  /*4580*/  @P0 LDG.E R80, desc[UR40][R10.64] ;  /* 0x000000280a500981 */ /* 0x020964000c1e1900 */
[----:B--2-4-:R-:W-:Y:S07]  /*4590*/  @!P0 IMAD.U32 R80, RZ, RZ, UR8 ;  /* 0x00000008ff508e24 */ /* 0x014fee000f8e00ff */
.L_x_89:
[----:B-----5:R-:W-:Y:S01]  /*45a0*/  @!P4 ISETP.EQ.AND P5, PT, R80, RZ, PT ;  /* 0x000000ff5000c20c */ /* 0x020fe20003fa2270 */
[----:B------:R-:W-:Y:S01]  /*45b0*/  @!UPT UIADD3 URZ, UPT, UPT, URZ, URZ, URZ ;  /* 0x000000fffffff290 */ /* 0x000fe2000fffe0ff */
[----:B------:R-:W-:Y:S11]  /*45c0*/  @!P4 BRA `(.L_x_90) ;  /* 0x000000000014c947 */ /* 0x000ff60003800000 */
[----:B------:R-:W-:Y:S02]  /*45d0*/  LOP3.LUT P0, RZ, R167, 0xff, RZ, 0xc0, !PT ;  /* 0x000000ffa7ff7812 */ /* 0x000fe4000780c0ff */
[----:B------:R-:W-:Y:S04]  /*45e0*/  PLOP3.LUT P5, PT, PT, PT, UP0, 0x80, 0x8 ;  /* 0x000000000008781c */ /* 0x000fe80003faf008 */
[----:B------:R-:W-:Y:S07]  /*45f0*/  PLOP3.LUT P5, PT, P5, PT, PT, 0x8, 0x80 ;  /* 0x000000000080781c */ /* 0x000fee0002fae170 */
[----:B------:R-:W-:Y:S11]  /*4600*/  @P0 ISETP.EQ.AND P5, PT, R80, RZ, PT ;  /* 0x000000ff5000020c */ /* 0x000ff60003fa2270 */
[----:B------:R-:W-:Y:S02]  /*4610*/  @!UPT UIADD3 URZ, UPT, UPT, URZ, URZ, URZ ;  /* 0x000000fffffff290 */ /* 0x000fe4000fffe0ff */
.L_x_90:
[----:B------:R-:W4:Y:S01]  /*4620*/  SYNCS.PHASECHK.TRANS64.TRYWAIT P4, [UR6+0x38], R26 ;  /* 0x0000381aff0075a7 */ /* 0x000f220008081106 */
[----:B------:R-:W-:Y:S01]  /*4630*/  @P3 SHF.R.U32.HI R27, RZ, 0x10, R21 ;  /* 0x00000010ff1b3819 */ /* 0x000fe20000011615 */
[----:B------:R-:W-:Y:S01]  /*4640*/  VIADD R29, R29, 0x1 ;  /* 0x000000011d1d7836 */ /* 0x000fe20000000000 */
[----:B------:R-:W5:Y:S08]  /*4650*/  LDC.64 R14, c[0x0][0xb10] ;  /* 0x0002c400ff0e7b82 */ /* 0x000f700000000a00 */
[----:B------:R-:W1:Y:S08]  /*4660*/  LDC.64 R10, c[0x0][0xb18] ;  /* 0x0002c600ff0a7b82 */ /* 0x000e700000000a00 */
[----:B--2---:R-:W2:Y:S08]  /*4670*/  @!P1 LDC R0, c[0x0][0xb20] ;  /* 0x0002c800ff009b82 */ /* 0x004eb00000000800 */
[----:B------:R-:W3:Y:S01]  /*4680*/  @!P1 LDC R3, c[0x0][0xb0c] ;  /* 0x0002c300ff039b82 */ /* 0x000ee20000000800 */
[----:B-----5:R-:W-:Y:S05]  /*4690*/  @!P1 IMAD.HI.U32 R14, R13, R14, RZ ;  /* 0x0000000e0d0e9227 */ /* 0x020fea00078e00ff */
[----:B------:R-:W-:Y:S01]  /*46a0*/  @!P1 SHF.R.U32.HI R14, RZ, R15, R14 ;  /* 0x0000000fff0e9219 */ /* 0x000fe2000001160e */
[----:B-1----:R-:W-:Y:S01]  /*46b0*/  @!P1 IMAD.HI.U32 R11, R8, R11, RZ ;  /* 0x0000000b080b9227 */ /* 0x002fe200078e00ff */
[----:B------:R-:W-:Y:S04]  /*46c0*/  @!P1 ISETP.NE.AND P0, PT, R10, 0x1, PT ;  /* 0x000000010a00980c */ /* 0x000fe80003f05270 */
[----:B--2---:R-:W-:Y:S02]  /*46d0*/  @!P1 SHF.R.U32.HI R9, RZ, R0, R11 ;  /* 0x00000000ff099219 */ /* 0x004fe4000001160b */
[----:B---3--:R-:W-:Y:S02]  /*46e0*/  @!P1 ISETP.NE.AND P2, PT, R3, 0x1, PT ;  /* 0x000000010300980c */ /* 0x008fe40003f45270 */
[----:B------:R-:W-:Y:S02]  /*46f0*/  @!P1 SEL R9, R8, R9, !P0 ;  /* 0x0000000908099207 */ /* 0x000fe40004000000 */
[----:B------:R-:W-:Y:S02]  /*4700*/  ELECT P0, URZ, PT ;  /* 0x0000000000ff782f */ /* 0x000fe40003800000 */
[----:B------:R-:W-:Y:S05]  /*4710*/  @!P1 SEL R14, R13, R14, !P2 ;  /* 0x0000000e0d0e9207 */ /* 0x000fea0005000000 */
[----:B------:R-:W-:Y:S02]  /*4720*/  @!P1 IMAD.IADD R0, R9, 0x1, -R14 ;  /* 0x0000000109009824 */ /* 0x000fe400078e0a0e */
[----:B------:R-:W-:Y:S02]  /*4730*/  @!P1 IMAD.IADD R9, R14, 0x1, -R9 ;  /* 0x000000010e099824 */ /* 0x000fe400078e0a09 */
[----:B------:R-:W-:Y:S02]  /*4740*/  @!P1 IMAD R13, R0, R3, R13 ;  /* 0x00000003000d9224 */ /* 0x000fe400078e020d */
[----:B------:R-:W-:Y:S01]  /*4750*/  @!P1 IMAD R8, R9, R10, R8 ;  /* 0x0000000a09089224 */ /* 0x000fe200078e0208 */
[----:B----4-:R-:W-:Y:S06]  /*4760*/  @!P4 BRA `(.L_x_91) ;  /* 0x00000030002cc947 */ /* 0x010fec0003800000 */
.L_x_143:
[----:B------:R-:W-:Y:S01]  /*4770*/  PLOP3.LUT P5, PT, P5, P0, PT, 0xf2, 0x2f ;  /* 0x00000000002f781c */ /* 0x000fe20002fa1e72 */
[----:B------:R-:W-:Y:S01]  /*4780*/  UMOV UR14, 0x0 ;  /* 0x00000000000e7882 */ /* 0x000fe20000000000 */
[----:B------:R-:W-:Y:S01]  /*4790*/  LOP3.LUT R30, R30, 0x1, RZ, 0x3c, !PT ;  /* 0x000000011e1e7812 */ /* 0x000fe200078e3cff */
[----:B------:R-:W-:Y:S01]  /*47a0*/  UMOV UR15, 0x10000000 ;  /* 0x10000000000f7882 */ /* 0x000fe20000000000 */
[----:B------:R-:W-:Y:S01]  /*47b0*/  UMOV UR12, UR36 ;  /* 0x00000024000c7c82 */ /* 0x000fe20008000000 */
[----:B------:R-:W-:Y:S08]  /*47c0*/  @P3 R2UR UR36, R27 ;  /* 0x000000001b2432ca */ /* 0x000ff000000e0000 */
[----:B-1----:R-:W-:Y:S01]  /*47d0*/  @!P5 IADD3 R3, P0, PT, R32, 0x580, RZ ;  /* 0x000005802003d810 */ /* 0x002fe20007f1e0ff */
[----:B------:R-:W-:Y:S01]  /*47e0*/  @!P5 IMAD.SHL.U32 R166, R166, 0x40, RZ ;  /* 0x00000040a6a6d824 */ /* 0x000fe200078e00ff */
[----:B------:R-:W-:Y:S01]  /*47f0*/  VOTEU.ALL UP1, P5 ;  /* 0x0000000000ff7886 */ /* 0x000fe20002820000 */
[----:B------:R-:W-:Y:S01]  /*4800*/  @!P5 IMAD.SHL.U32 R165, R165, 0x80, RZ ;  /* 0x00000080a5a5d824 */ /* 0x000fe200078e00ff */
[----:B------:R-:W-:Y:S01]  /*4810*/  @!P5 R2UR UR9, R3 ;  /* 0x000000000309d2ca */ /* 0x000fe200000e0000 */
[----:B------:R-:W-:Y:S01]  /*4820*/  @!P5 IMAD.X R0, RZ, RZ, R33, P0 ;  /* 0x000000ffff00d224 */ /* 0x000fe200000e0621 */
[----:B------:R-:W-:Y:S01]  /*4830*/  @!P5 R2UR UR10, R166 ;  /* 0x00000000a60ad2ca */ /* 0x000fe200000e0000 */
[----:B------:R-:W-:Y:S01]  /*4840*/  IMAD.IADD R166, R8, 0x1, R145 ;  /* 0x0000000108a67824 */ /* 0x000fe200078e0291 */
[----:B------:R-:W-:Y:S01]  /*4850*/  @!P5 R2UR UR11, R165 ;  /* 0x00000000a50bd2ca */ /* 0x000fe200000e0000 */
[----:B------:R-:W-:Y:S01]  /*4860*/  IMAD.IADD R165, R13, 0x1, R164 ;  /* 0x000000010da57824 */ /* 0x000fe200078e02a4 */
[----:B------:R-:W-:Y:S02]  /*4870*/  @!P5 R2UR UR8, R0 ;  /* 0x000000000008d2ca */ /* 0x000fe400000e0000 */
[C---:B------:R-:W-:Y:S04]  /*4880*/  ISETP.NE.AND P0, PT, R29.reuse, 0x2, PT ;  /* 0x000000021d00780c */ /* 0x040fe80003f05270 */
[----:B------:R-:W-:Y:S01]  /*4890*/  SEL R3, RZ, 0x1, P0 ;  /* 0x00000001ff037807 */ /* 0x000fe20000000000 */
[----:B------:R-:W-:Y:S01]  /*48a0*/  IMAD.U32 R10, RZ, RZ, UR9 ;  /* 0x00000009ff0a7e24 */ /* 0x000fe2000f8e00ff */
[----:B------:R-:W-:Y:S01]  /*48b0*/  @!UP1 UIADD3 UR9, UPT, UPT, UR6, 0x30, URZ ;  /* 0x0000003006099890 */ /* 0x000fe2000fffe0ff */
[----:B------:R-:W-:Y:S02]  /*48c0*/  SEL R29, R29, RZ, P0 ;  /* 0x000000ff1d1d7207 */ /* 0x000fe40000000000 */
[----:B------:R-:W-:Y:S02]  /*48d0*/  LOP3.LUT R28, R28, R3, RZ, 0x3c, !PT ;  /* 0x000000031c1c7212 */ /* 0x000fe400078e3cff */
[----:B------:R-:W-:Y:S01]  /*48e0*/  IMAD.U32 R11, RZ, RZ, UR8 ;  /* 0x00000008ff0b7e24 */ /* 0x000fe2000f8e00ff */
[----:B------:R-:W-:Y:S01]  /*48f0*/  @!P5 R2UR UR16, R10 ;  /* 0x000000000a10d2ca */ /* 0x000fe200000e0000 */
[----:B------:R-:W-:Y:S01]  /*4900*/  @!UP1 UIADD3 UR8, UPT, UPT, UR6, 0x200, URZ ;  /* 0x0000020006089890 */ /* 0x000fe2000fffe0ff */
[----:B------:R-:W-:Y:S02]  /*4910*/  VOTEU.ALL UP1, P5 ;  /* 0x0000000000ff7886 */ /* 0x000fe40002820000 */
[----:B------:R-:W-:Y:S11]  /*4920*/  @!P5 R2UR UR17, R11 ;  /* 0x000000000b11d2ca */ /* 0x000ff600000e0000 */
[----:B------:R-:W-:Y:S02]  /*4930*/  @!UPT UIADD3 URZ, UPT, UPT, URZ, URZ, URZ ;  /* 0x000000fffffff290 */ /* 0x000fe4000fffe0ff */
[----:B------:R2:W-:Y:S01]  /*4940*/  @!UP1 UTMALDG.3D [UR8], [UR16], desc[UR14] ;  /* 0x00000e08100095b4 */ /* 0x0005e20008011000 */
[----:B------:R2:W-:Y:S01]  /*4950*/  @!P5 SYNCS.ARRIVE.TRANS64.RED.A0TR RZ, [UR6+0x30], R25 ;  /* 0x00003019ffffd9a7 */ /* 0x0005e20008300406 */
[----:B------:R-:W-:Y:S01]  /*4960*/  UPLOP3.LUT UP1, UPT, UPT, UPT, UPT, 0x80, 0x8 ;  /* 0x000000000008789c */ /* 0x000fe20003f2f070 */
[----:B------:R-:W-:Y:S01]  /*4970*/  SYNCS.ARRIVE.TRANS64.RED.A1T0 RZ, [UR37], RZ ;  /* 0x000000ffffff79a7 */ /* 0x000fe20008100425 */
[----:B------:R-:W-:Y:S09]  /*4980*/  @P3 BRA `(.L_x_92) ;  /* 0xfffffff400b43947 */ /* 0x000ff2000383ffff */
[----:B------:R-:W-:Y:S07]  /*4990*/  MOV R0, UR6 ;  /* 0x0000000600007c02 */ /* 0x000fee0008000f00 */
.L_x_93:
[----:B-1----:R-:W-:-:S04]  /*49a0*/  SHF.L.U32 R3, R30, 0x1f, RZ ;  /* 0x0000001f1e037819 */ /* 0x002fc800000006ff */
[----:B------:R1:W3:Y:S03]  /*49b0*/  SYNCS.PHASECHK.TRANS64.TRYWAIT P0, [R0+URZ+0x38], R3 ;  /* 0x00003803000075a7 */ /* 0x0002e600080011ff */
[----:B---3--:R-:W-:Y:S05]  /*49c0*/  @!P0 NANOSLEEP.SYNCS 0x989680 ;  /* 0x009896800000895d */ /* 0x008fea0003900000 */
[----:B------:R-:W3:Y:S02]  /*49d0*/  @!P0 SYNCS.PHASECHK.TRANS64 P0, [R0+URZ+0x38], R3 ;  /* 0x00003803000085a7 */ /* 0x000ee400080010ff */
[----:B--23--:R-:W-:Y:S05]  /*49e0*/  @P0 EXIT ;  /* 0x000000000000094d */ /* 0x00cfea0003800000 */
[----:B------:R-:W-:Y:S05]  /*49f0*/  BRA `(.L_x_93) ;  /* 0xfffffffc00e87947 */ /* 0x000fea000383ffff */
.L_x_84:
[----:B------:R-:W-:-:S06]  /*4a00*/  UISETP.GE.AND UP1, UPT, UR10, 0x4, UPT ;  /* 0x000000040a00788c */ /* 0x000fcc000bf26270 */
[----:B------:R-:W-:-:S13]  /*4a10*/  PLOP3.LUT P0, PT, PT, PT, UP1, 0x80, 0x8 ;  /* 0x000000000008781c */ /* 0x000fda0003f0f018 */
[----:B------:R-:W-:Y:S05]  /*4a20*/  @!P0 EXIT ;  /* 0x000000000000894d */ /* 0x000fea0003800000 */
[----:B------:R-:W-:Y:S01]  /*4a30*/  BAR.SYNC.DEFER_BLOCKING 0x6, 0xa0 ;  /* 0x0182800000007b1d */ /* 0x000fe20000010000 */
[C---:B------:R-:W-:Y:S01]  /*4a40*/  IMAD.SHL.U32 R179, R175.reuse, 0x40, RZ ;  /* 0x00000040afb37824 */ /* 0x040fe200078e00ff */
[C---:B------:R-:W-:Y:S01]  /*4a50*/  R2P PR, R175.reuse, 0x6 ;  /* 0x00000006af007804 */ /* 0x040fe20000000000 */
[C---:B------:R-:W-:Y:S01]  /*4a60*/  IMAD.SHL.U32 R2, R175.reuse, 0x8, RZ ;  /* 0x00000008af027824 */ /* 0x040fe200078e00ff */
[----:B------:R-:W-:Y:S01]  /*4a70*/  SHF.L.U32 R79, R175, 0x10, RZ ;  /* 0x00000010af4f7819 */ /* 0x000fe200000006ff */
[----:B------:R-:W-:Y:S01]  /*4a80*/  IMAD.MOV.U32 R178, RZ, RZ, 0x10 ;  /* 0x00000010ffb27424 */ /* 0x000fe200078e00ff */
[----:B------:R-:W-:Y:S01]  /*4a90*/  UMOV UR43, 0x400 ;  /* 0x00000400002b7882 */ /* 0x000fe20000000000 */
[----:B------:R-:W-:Y:S01]  /*4aa0*/  LOP3.LUT R3, R179, 0x180, RZ, 0xc0, !PT ;  /* 0x00000180b3037812 */ /* 0x000fe200078ec0ff */
[----:B------:R-:W-:Y:S01]  /*4ab0*/  ULEA UR43, UR37, UR43, 0x18 ;  /* 0x0000002b252b7291 */ /* 0x000fe2000f8ec0ff */
[----:B------:R-:W1:Y:S01]  /*4ac0*/  LDC R173, c[0x0][0x370] ;  /* 0x0000dc00ffad7b82 */ /* 0x000e620000000800 */
[----:B------:R-:W-:Y:S01]  /*4ad0*/  SEL R178, R178, 0xfffffff0, !P1 ;  /* 0xfffffff0b2b27807 */ /* 0x000fe20004800000 */
[----:B------:R-:W-:Y:S01]  /*4ae0*/  HFMA2 R188, -RZ, RZ, 0, 0 ;  /* 0x00000000ffbc7431 */ /* 0x000fe200000001ff */
[----:B------:R-:W-:Y:S01]  /*4af0*/  LOP3.LUT R2, R3, 0x30, R2, 0xf8, !PT ;  /* 0x0000003003027812 */ /* 0x000fe200078ef802 */
[----:B------:R-:W-:Y:S01]  /*4b00*/  UIADD3 UR4, UPT, UPT, UR43, 0x2200, URZ ;  /* 0x000022002b047890 */ /* 0x000fe2000fffe0ff */
[----:B------:R-:W-:Y:S01]  /*4b10*/  LOP3.LUT R79, R79, 0x600000, RZ, 0xc0, !PT ;  /* 0x006000004f4f7812 */ /* 0x000fe200078ec0ff */
[----:B------:R-:W-:Y:S01]  /*4b20*/  IMAD.MOV.U32 R76, RZ, RZ, RZ ;  /* 0x000000ffff4c7224 */ /* 0x000fe200078e00ff */
[----:B------:R-:W-:Y:S01]  /*4b30*/  LOP3.LUT R179, R2, 0x1e40, R179, 0xf8, !PT ;  /* 0x00001e4002b37812 */ /* 0x000fe200078ef8b3 */
[----:B------:R-:W2:Y:S01]  /*4b40*/  LDC R74, c[0x0][0xb0c] ;  /* 0x0002c300ff4a7b82 */ /* 0x000ea20000000800 */
[----:B------:R-:W-:Y:S01]  /*4b50*/  IMAD.MOV.U32 R2, RZ, RZ, 0x20 ;  /* 0x00000020ff027424 */ /* 0x000fe200078e00ff */
[----:B------:R-:W-:Y:S01]  /*4b60*/  CS2R R182, SRZ ;  /* 0x0000000000b67805 */ /* 0x000fe2000001ff00 */
[----:B------:R-:W-:Y:S01]  /*4b70*/  IMAD.MOV.U32 R184, RZ, RZ, RZ ;  /* 0x000000ffffb87224 */ /* 0x000fe200078e00ff */
[----:B------:R-:W3:Y:S01]  /*4b80*/  LDCU.64 UR46, c[0x0][0x348] ;  /* 0x00006900ff2e77ac */ /* 0x000ee20008000a00 */
[----:B------:R-:W-:Y:S01]  /*4b90*/  VIADD R3, R179, UR43 ;  /* 0x0000002bb3037c36 */ /* 0x000fe20008000000 */
[----:B------:R-:W-:Y:S01]  /*4ba0*/  SEL R2, R2, 0xffffffe0, !P2 ;  /* 0xffffffe002027807 */ /* 0x000fe20005000000 */
[----:B------:R-:W4:Y:S01]  /*4bb0*/  LDS R0, [UR43+0x100] ;  /* 0x0001002bff007984 */ /* 0x000f220008000800 */
[----:B------:R-:W1:Y:S01]  /*4bc0*/  LDC R172, c[0x0][0xb20] ;  /* 0x0002c800ffac7b82 */ /* 0x000e620000000800 */
[----:B------:R-:W-:Y:S01]  /*4bd0*/  IMAD.U32 R185, RZ, RZ, UR4 ;  /* 0x00000004ffb97e24 */ /* 0x000fe2000f8e00ff */
[----:B------:R-:W-:Y:S01]  /*4be0*/  SHF.R.U32.HI R5, RZ, 0x4, R2 ;  /* 0x00000004ff057819 */ /* 0x000fe20000011602 */
[--C-:B------:R-:W-:Y:S01]  /*4bf0*/  IMAD.IADD R177, R2, 0x1, R3.reuse ;  /* 0x0000000102b17824 */ /* 0x100fe200078e0203 */
[----:B------:R-:W1:Y:S02]  /*4c00*/  LDCU.64 UR38, c[0x0][0x888] ;  /* 0x00011100ff2677ac */ /* 0x000e640008000a00 */
[C---:B------:R-:W-:Y:S01]  /*4c10*/  LEA.HI R176, R178.reuse, R5, RZ, 0x1c ;  /* 0x00000005b2b07211 */ /* 0x040fe200078fe0ff */
[----:B------:R-:W-:Y:S01]  /*4c20*/  IMAD.IADD R178, R178, 0x1, R3 ;  /* 0x00000001b2b27824 */ /* 0x000fe200078e0203 */
[----:B------:R-:W1:Y:S01]  /*4c30*/  LDC R73, c[0x0][0xb30] ;  /* 0x0002cc00ff497b82 */ /* 0x000e620000000800 */
[----:B------:R-:W-:Y:S01]  /*4c40*/  UIADD3 UR42, UPT, UPT, UR43, 0x200, URZ ;  /* 0x000002002b2a7890 */ /* 0x000fe2000fffe0ff */
[----:B------:R-:W-:-:S06]  /*4c50*/  LEA R176, R176, R3, 0x4 ;  /* 0x00000003b0b07211 */ /* 0x000fcc00078e20ff */
[----:B------:R-:W1:Y:S08]  /*4c60*/  LDC.64 R158, c[0x0][0xb10] ;  /* 0x0002c400ff9e7b82 */ /* 0x000e700000000a00 */
[----:B------:R-:W1:Y:S08]  /*4c70*/  LDC.64 R70, c[0x0][0xb18] ;  /* 0x0002c600ff467b82 */ /* 0x000e700000000a00 */
[----:B------:R-:W1:Y:S01]  /*4c80*/  LDC.64 R154, c[0x0][0x888] ;  /* 0x00022200ff9a7b82 */ /* 0x000e620000000a00 */
[----:B----4-:R-:W-:-:S07]  /*4c90*/  IMAD.IADD R79, R0, 0x1, R79 ;  /* 0x00000001004f7824 */ /* 0x010fce00078e024f */
[----:B------:R-:W4:Y:S08]  /*4ca0*/  LDC.64 R68, c[0x0][0xb28] ;  /* 0x0002ca00ff447b82 */ /* 0x000f300000000a00 */
[----:B------:R-:W1:Y:S08]  /*4cb0*/  LDC.64 R156, c[0x0][0x890] ;  /* 0x00022400ff9c7b82 */ /* 0x000e700000000a00 */
[----:B------:R-:W1:Y:S08]  /*4cc0*/  LDC.64 R152, c[0x0][0x8b0] ;  /* 0x00022c00ff987b82 */ /* 0x000e700000000a00 */
[----:B------:R-:W1:Y:S08]  /*4cd0*/  LDC.64 R146, c[0x0][0x8a8] ;  /* 0x00022a00ff927b82 */ /* 0x000e700000000a00 */
[----:B--23--:R-:W1:Y:S02]  /*4ce0*/  LDC R174, c[0x0][0x374] ;  /* 0x0000dd00ffae7b82 */ /* 0x00ce640000000800 */
.L_x_111:
[C---:B------:R-:W-:Y:S02]  /*4cf0*/  LEA R0, R188.reuse, UR43, 0x3 ;  /* 0x0000002bbc007c11 */ /* 0x040fe4000f8e18ff */
[----:B------:R-:W-:Y:S02]  /*4d00*/  SHF.L.U32 R3, R183, 0x1f, RZ ;  /* 0x0000001fb7037819 */ /* 0x000fe400000006ff */
[----:B------:R-:W-:Y:S02]  /*4d10*/  LEA R16, R188, UR43, 0x4 ;  /* 0x0000002bbc107c11 */ /* 0x000fe4000f8e20ff */
[----:B--2---:R-:W2:Y:S02]  /*4d20*/  SYNCS.PHASECHK.TRANS64.TRYWAIT P0, [R0+URZ+0x50], R3 ;  /* 0x00005003000075a7 */ /* 0x004ea400080011ff */
[----:B--23--:R-:W-:Y:S05]  /*4d30*/  @!P0 BRA `(.L_x_94) ;  /* 0x0000002800d08947 */ /* 0x00cfea0003800000 */
.L_x_144:
[----:B------:R-:W3:Y:S01]  /*4d40*/  LDC.64 R12, c[0x0][0xb10] ;  /* 0x0002c400ff0c7b82 */ /* 0x000ee20000000a00 */
[----:B------:R-:W4:Y:S01]  /*4d50*/  LDS.128 R16, [R16+0xe0] ;  /* 0x0000e00010107984 */ /* 0x000f220000000c00 */
[----:B-1----:R-:W-:Y:S01]  /*4d60*/  ISETP.NE.AND P1, PT, R73, 0x1, PT ;  /* 0x000000014900780c */ /* 0x002fe20003f25270 */
[----:B--2---:R-:W-:Y:S01]  /*4d70*/  VIADD R0, R0, 0x60 ;  /* 0x0000006000007836 */ /* 0x004fe20000000000 */
[----:B------:R-:W-:Y:S04]  /*4d80*/  ISETP.GE.AND P0, PT, R72, 0x1, PT ;  /* 0x000000014800780c */ /* 0x000fe80003f06270 */
[----:B------:R-:W1:Y:S01]  /*4d90*/  LDC.64 R10, c[0x0][0xb18] ;  /* 0x0002c600ff0a7b82 */ /* 0x000e620000000a00 */
[----:B------:R-:W-:Y:S01]  /*4da0*/  PRMT R0, RZ, 0x654, R0 ;  /* 0x00000654ff007816 */ /* 0x000fe20000000000 */
[----:B------:R-:W-:Y:S01]  /*4db0*/  @!PT LDS RZ, [RZ] ;  /* 0x00000000fffff984 */ /* 0x000fe20000000800 */
[----:B------:R-:W-:Y:S01]  /*4dc0*/  @!PT LDS RZ, [RZ] ;  /* 0x00000000fffff984 */ /* 0x000fe20000000800 */
[----:B------:R-:W-:Y:S01]  /*4dd0*/  @!PT LDS RZ, [RZ] ;  /* 0x00000000fffff984 */ /* 0x000fe20000000800 */
[----:B------:R-:W-:Y:S01]  /*4de0*/  @!PT LDS RZ, [RZ] ;  /* 0x00000000fffff984 */ /* 0x000fe20000000800 */
[----:B------:R2:W-:Y:S06]  /*4df0*/  MEMBAR.ALL.CTA ;  /* 0x0000000000007992 */ /* 0x0005ec0000008000 */
[----:B--2---:R-:W2:Y:S01]  /*4e00*/  FENCE.VIEW.ASYNC.S ;  /* 0x00000000000073c6 */ /* 0x004ea20000000000 */
[----:B------:R-:W1:Y:S08]  /*4e10*/  @!P1 LDC R14, c[0x0][0xb20] ;  /* 0x0002c800ff0e9b82 */ /* 0x000e700000000800 */
[----:B------:R-:W1:Y:S01]  /*4e20*/  @!P1 LDC R9, c[0x0][0xb0c] ;  /* 0x0002c300ff099b82 */ /* 0x000e620000000800 */
[----:B--2---:R2:W-:Y:S01]  /*4e30*/  SYNCS.ARRIVE.TRANS64.RED.A1T0 RZ, [R0+URZ], RZ ;  /* 0x000000ff00ff79a7 */ /* 0x0045e200081004ff */
[----:B----4-:R-:W-:Y:S04]  /*4e40*/  LOP3.LUT P4, RZ, R18, 0x1, RZ, 0xc0, !PT ;  /* 0x0000000112ff7812 */ /* 0x010fe8000788c0ff */
[----:B------:R-:W-:Y:S09]  /*4e50*/  P2R R186, PR, RZ, 0x10 ;  /* 0x00000010ffba7803 */ /* 0x000ff20000000000 */
[----:B------:R-:W-:Y:S02]  /*4e60*/  @P4 MOV R77, R16 ;  /* 0x00000010004d4202 */ /* 0x000fe40000000f00 */
[----:B------:R-:W-:Y:S01]  /*4e70*/  @P4 LOP3.LUT R75, R17, 0xffff, RZ, 0xc0, !PT ;  /* 0x0000ffff114b4812 */ /* 0x000fe200078ec0ff */
[----:B--23--:R-:W-:Y:S06]  /*4e80*/  @!P0 BRA `(.L_x_95) ;  /* 0x0000000000a48947 */ /* 0x00cfec0003800000 */
[----:B------:R-:W-:Y:S01]  /*4e90*/  IMAD.HI.U32 R21, R174, R71, RZ ;  /* 0x00000047ae157227 */ /* 0x000fe200078e00ff */
[----:B------:R-:W-:Y:S02]  /*4ea0*/  ISETP.NE.AND P0, PT, R70, 0x1, PT ;  /* 0x000000014600780c */ /* 0x000fe40003f05270 */
[----:B------:R-:W-:Y:S01]  /*4eb0*/  ISETP.NE.AND P2, PT, R72, 0x1, PT ;  /* 0x000000014800780c */ /* 0x000fe20003f45270 */
[----:B------:R-:W-:Y:S01]  /*4ec0*/  IMAD.HI.U32 R20, R173, R158, RZ ;  /* 0x0000009ead147227 */ /* 0x000fe200078e00ff */
[----:B------:R-:W-:Y:S02]  /*4ed0*/  SHF.R.U32.HI R21, RZ, R172, R21 ;  /* 0x000000acff157219 */ /* 0x000fe40000011615 */
[----:B------:R-:W-:Y:S01]  /*4ee0*/  ISETP.NE.AND P3, PT, R74, 0x1, PT ;  /* 0x000000014a00780c */ /* 0x000fe20003f65270 */
[----:B------:R-:W-:Y:S01]  /*4ef0*/  IMAD.HI.U32 R24, R77, R158, RZ ;  /* 0x0000009e4d187227 */ /* 0x000fe200078e00ff */
[----:B------:R-:W-:Y:S02]  /*4f00*/  SHF.R.U32.HI R20, RZ, R159, R20 ;  /* 0x0000009fff147219 */ /* 0x000fe40000011614 */
[----:B------:R-:W-:Y:S01]  /*4f10*/  SEL R3, R174, R21, !P0 ;  /* 0x00000015ae037207 */ /* 0x000fe20004000000 */
[----:B------:R-:W-:Y:S01]  /*4f20*/  IMAD.HI.U32 R21, R75, R71, RZ ;  /* 0x000000474b157227 */ /* 0x000fe200078e00ff */
[----:B------:R-:W-:Y:S02]  /*4f30*/  SEL R7, R173, R20, !P3 ;  /* 0x00000014ad077207 */ /* 0x000fe40005800000 */
[----:B------:R-:W-:Y:S01]  /*4f40*/  SHF.R.U32.HI R24, RZ, R159, R24 ;  /* 0x0000009fff187219 */ /* 0x000fe20000011618 */
[-C--:B------:R-:W-:Y:S04]  /*4f50*/  IMAD.HI.U32 R20, R3, R68.reuse, RZ ;  /* 0x0000004403147227 */ /* 0x080fe800078e00ff */
[----:B------:R-:W-:Y:S01]  /*4f60*/  IMAD.HI.U32 R22, R7, R68, RZ ;  /* 0x0000004407167227 */ /* 0x000fe200078e00ff */
[-C--:B------:R-:W-:Y:S02]  /*4f70*/  @P2 SHF.R.U32.HI R3, RZ, R69.reuse, R20 ;  /* 0x00000045ff032219 */ /* 0x080fe40000011614 */
[----:B------:R-:W-:Y:S02]  /*4f80*/  SHF.R.U32.HI R20, RZ, R172, R21 ;  /* 0x000000acff147219 */ /* 0x000fe40000011615 */
[----:B------:R-:W-:Y:S01]  /*4f90*/  @P2 SHF.R.U32.HI R7, RZ, R69, R22 ;  /* 0x00000045ff072219 */ /* 0x000fe20000011616 */
[C---:B------:R-:W-:Y:S01]  /*4fa0*/  IMAD R2, R72.reuse, R3, RZ ;  /* 0x0000000348027224 */ /* 0x040fe200078e02ff */
[----:B------:R-:W-:Y:S02]  /*4fb0*/  SEL R5, R75, R20, !P0 ;  /* 0x000000144b057207 */ /* 0x000fe40004000000 */
[----:B------:R-:W-:Y:S01]  /*4fc0*/  SEL R3, R77, R24, !P3 ;  /* 0x000000184d037207 */ /* 0x000fe20005800000 */
[----:B------:R-:W-:Y:S01]  /*4fd0*/  IMAD R4, R72, R7, RZ ;  /* 0x0000000748047224 */ /* 0x000fe200078e02ff */
[C---:B------:R-:W-:Y:S01]  /*4fe0*/  ISETP.GE.AND P0, PT, R5.reuse, R2, PT ;  /* 0x000000020500720c */ /* 0x040fe20003f06270 */
[----:B------:R-:W-:Y:S03]  /*4ff0*/  IMAD.HI.U32 R6, R5, R68, RZ ;  /* 0x0000004405067227 */ /* 0x000fe600078e00ff */
[----:B------:R-:W-:Y:S01]  /*5000*/  ISETP.GE.OR P0, PT, R3, R4, P0 ;  /* 0x000000040300720c */ /* 0x000fe20000706670 */
[----:B------:R-:W-:Y:S01]  /*5010*/  IMAD.MOV R4, RZ, RZ, -R3 ;  /* 0x000000ffff047224 */ /* 0x000fe200078e0a03 */
[-C--:B------:R-:W-:Y:S03]  /*5020*/  SHF.R.U32.HI R6, RZ, R69.reuse, R6 ;  /* 0x00000045ff067219 */ /* 0x080fe60000011606 */
[----:B------:R-:W-:Y:S01]  /*5030*/  IMAD R77, R74, R4, R77 ;  /* 0x000000044a4d7224 */ /* 0x000fe200078e024d */
[----:B------:R-:W-:Y:S05]  /*5040*/  SEL R15, R5, R6, !P2 ;  /* 0x00000006050f7207 */ /* 0x000fea0005000000 */
[----:B------:R-:W-:Y:S02]  /*5050*/  IMAD.MOV R6, RZ, RZ, -R15 ;  /* 0x000000ffff067224 */ /* 0x000fe400078e0a0f */
[C---:B------:R-:W-:Y:S04]  /*5060*/  @!P0 IMAD.HI.U32 R2, R3.reuse, R68, RZ ;  /* 0x0000004403028227 */ /* 0x040fe800078e00ff */
[----:B------:R-:W-:Y:S01]  /*5070*/  IMAD R6, R72, R6, R5 ;  /* 0x0000000648067224 */ /* 0x000fe200078e0205 */
[----:B------:R-:W-:Y:S04]  /*5080*/  @!P0 SHF.R.U32.HI R2, RZ, R69, R2 ;  /* 0x00000045ff028219 */ /* 0x000fe80000011602 */
[----:B------:R-:W-:Y:S02]  /*5090*/  @!P0 SEL R0, R3, R2, !P2 ;  /* 0x0000000203008207 */ /* 0x000fe40005000000 */
[----:B------:R-:W-:Y:S02]  /*50a0*/  IADD3 R2, PT, PT, -R5, RZ, RZ ;  /* 0x000000ff05027210 */ /* 0x000fe40007ffe1ff */
[----:B------:R-:W-:Y:S01]  /*50b0*/  @!P0 IADD3 R8, PT, PT, R15, -R0, RZ ;  /* 0x800000000f088210 */ /* 0x000fe20007ffe0ff */
[----:B------:R-:W-:Y:S02]  /*50c0*/  @!P0 IMAD R0, R7, R6, R0 ;  /* 0x0000000607008224 */ /* 0x000fe400078e0200 */
[----:B------:R-:W-:Y:S02]  /*50d0*/  IMAD R75, R70, R2, R75 ;  /* 0x00000002464b7224 */ /* 0x000fe400078e024b */
[----:B------:R-:W-:Y:S02]  /*50e0*/  @!P0 IMAD R5, R8, R72, R3 ;  /* 0x0000004808058224 */ /* 0x000fe400078e0203 */
[----:B------:R-:W-:Y:S04]  /*50f0*/  @!P0 IMAD.MOV.U32 R3, RZ, RZ, R0 ;  /* 0x000000ffff038224 */ /* 0x000fe800078e0000 */
[----:B------:R-:W-:Y:S02]  /*5100*/  IMAD R77, R3, R74, R77 ;  /* 0x0000004a034d7224 */ /* 0x000fe400078e024d */
[----:B------:R-:W-:Y:S07]  /*5110*/  IMAD R75, R5, R70, R75 ;  /* 0x00000046054b7224 */ /* 0x000fee00078e024b */
.L_x_95:
[----:B------:R-:W-:Y:S01]  /*5120*/  @!P1 IMAD.HI.U32 R0, R77, R12, RZ ;  /* 0x0000000c4d009227 */ /* 0x000fe200078e00ff */
[----:B-1----:R-:W-:Y:S01]  /*5130*/  @!P1 ISETP.NE.AND P0, PT, R10, 0x1, PT ;  /* 0x000000010a00980c */ /* 0x002fe20003f05270 */
[----:B------:R-:W-:Y:S01]  /*5140*/  ULOP3.LUT UP0, URZ, UR42, 0x1b0, URZ, 0xc0, !UPT ;  /* 0x000001b02aff7892 */ /* 0x000fe2000f80c0ff */
[----:B------:R-:W-:Y:S01]  /*5150*/  @!P1 ISETP.NE.AND P2, PT, R9, 0x1, PT ;  /* 0x000000010900980c */ /* 0x000fe20003f45270 */
[----:B------:R-:W-:Y:S01]  /*5160*/  @!P1 IMAD.HI.U32 R3, R75, R11, RZ ;  /* 0x0000000b4b039227 */ /* 0x000fe200078e00ff */
[----:B------:R-:W-:Y:S02]  /*5170*/  @!P1 SHF.R.U32.HI R0, RZ, R13, R0 ;  /* 0x0000000dff009219 */ /* 0x000fe40000011600 */
[----:B------:R-:W-:Y:S01]  /*5180*/  @P4 SHF.R.U32.HI R181, RZ, 0x10, R17 ;  /* 0x00000010ffb54819 */ /* 0x000fe20000011611 */
[----:B------:R-:W-:Y:S01]  /*5190*/  VIADD R188, R188, 0x1 ;  /* 0x00000001bcbc7836 */ /* 0x000fe20000000000 */
[----:B------:R-:W-:Y:S02]  /*51a0*/  @!P1 SHF.R.U32.HI R2, RZ, R14, R3 ;  /* 0x0000000eff029219 */ /* 0x000fe40000011603 */
[----:B------:R-:W-:Y:S02]  /*51b0*/  @!P1 SEL R3, R77, R0, !P2 ;  /* 0x000000004d039207 */ /* 0x000fe40005000000 */
[----:B------:R-:W-:Y:S05]  /*51c0*/  @!P1 SEL R2, R75, R2, !P0 ;  /* 0x000000024b029207 */ /* 0x000fea0004000000 */
[----:B------:R-:W-:Y:S02]  /*51d0*/  @!P1 IMAD.IADD R0, R2, 0x1, -R3 ;  /* 0x0000000102009824 */ /* 0x000fe400078e0a03 */
[----:B------:R-:W-:Y:S02]  /*51e0*/  @!P1 IMAD.IADD R2, R3, 0x1, -R2 ;  /* 0x0000000103029824 */ /* 0x000fe400078e0a02 */
[----:B------:R-:W-:Y:S02]  /*51f0*/  @!P1 IMAD R77, R0, R9, R77 ;  /* 0x00000009004d9224 */ /* 0x000fe400078e024d */
[----:B------:R-:W-:Y:S01]  /*5200*/  @!P1 IMAD R75, R2, R10, R75 ;  /* 0x0000000a024b9224 */ /* 0x000fe200078e024b */
[----:B------:R-:W-:Y:S06]  /*5210*/  BRA.U !UP0, `(.L_x_96) ;  /* 0x0000000108407547 */ /* 0x000fec000b800000 */
[----:B------:R-:W1:Y:S01]  /*5220*/  LDCU.64 UR8, c[0x4][0x80] ;  /* 0x01001000ff0877ac */ /* 0x000e620008000a00 */
[----:B------:R-:W-:Y:S01]  /*5230*/  MOV R3, 0x0 ;  /* 0x0000000000037802 */ /* 0x000fe20000000f00 */
[----:B------:R-:W-:Y:S02]  /*5240*/  HFMA2 R12, -RZ, RZ, 0, 5.9604644775390625e-08 ;  /* 0x00000001ff0c7431 */ /* 0x000fe400000001ff */
[----:B------:R-:W-:Y:S02]  /*5250*/  IMAD.MOV.U32 R8, RZ, RZ, 0x70 ;  /* 0x00000070ff087424 */ /* 0x000fe400078e00ff */
[----:B------:R-:W-:Y:S01]  /*5260*/  IMAD.MOV.U32 R13, RZ, RZ, RZ ;  /* 0x000000ffff0d7224 */ /* 0x000fe200078e00ff */
[----:B------:R-:W2:Y:S01]  /*5270*/  LDCU.64 UR6, c[0x4][0x88] ;  /* 0x01001100ff0677ac */ /* 0x000ea20008000a00 */
[----:B------:R-:W3:Y:S01]  /*5280*/  LDC.64 R2, c[0x4][R3] ;  /* 0x0100000003027b82 */ /* 0x000ee20000000a00 */
[----:B------:R-:W4:Y:S01]  /*5290*/  LDCU.64 UR4, c[0x4][0x8] ;  /* 0x01000100ff0477ac */ /* 0x000f220008000a00 */
[----:B-1----:R-:W-:Y:S01]  /*52a0*/  MOV R5, UR9 ;  /* 0x0000000900057c02 */ /* 0x002fe20008000f00 */
[----:B------:R-:W-:Y:S01]  /*52b0*/  IMAD.U32 R4, RZ, RZ, UR8 ;  /* 0x00000008ff047e24 */ /* 0x000fe2000f8e00ff */
[----:B--2---:R-:W-:Y:S01]  /*52c0*/  MOV R7, UR7 ;  /* 0x0000000700077c02 */ /* 0x004fe20008000f00 */
[----:B------:R-:W-:Y:S01]  /*52d0*/  IMAD.U32 R6, RZ, RZ, UR6 ;  /* 0x00000006ff067e24 */ /* 0x000fe2000f8e00ff */
[----:B----4-:R-:W-:Y:S01]  /*52e0*/  MOV R11, UR5 ;  /* 0x00000005000b7c02 */ /* 0x010fe20008000f00 */
[----:B------:R-:W-:Y:S02]  /*52f0*/  IMAD.U32 R10, RZ, RZ, UR4 ;  /* 0x00000004ff0a7e24 */ /* 0x000fe4000f8e00ff */
[----:B------:R-:W-:Y:S07]  /*5300*/  LEPC R20, `(.L_x_96) ;  /* 0x000000001014794e */ /* 0x000fee0000000000 */
[----:B---3-5:R-:W-:Y:S05]  /*5310*/  CALL.ABS.NOINC R2 ;  /* 0x0000000002007343 */ /* 0x028fea0003c00000 */
.L_x_96:
[----:B------:R-:W-:Y:S01]  /*5320*/  LOP3.LUT P0, RZ, R185, 0x1b0, RZ, 0xc0, !PT ;  /* 0x000001b0b9ff7812 */ /* 0x000fe2000780c0ff */
[----:B------:R-:W-:Y:S11]  /*5330*/  BSSY.RECONVERGENT B6, `(.L_x_97) ;  /* 0x0000013000067945 */ /* 0x000ff60003800200 */
[----:B------:R-:W-:Y:S01]  /*5340*/  @!UPT UIADD3 URZ, UPT, UPT, URZ, URZ, URZ ;  /* 0x000000fffffff290 */ /* 0x000fe2000fffe0ff */
[----:B------:R-:W-:Y:S05]  /*5350*/  @!P0 BRA `(.L_x_98) ;  /* 0x0000000000408947 */ /* 0x000fea0003800000 */
        /* <DEDUP_REMOVED lines=16> */
.L_x_98:
[----:B------:R-:W-:Y:S05]  /*5460*/  BSYNC.RECONVERGENT B6 ;  /* 0x0000000000067941 */ /* 0x000fea0003800200 */
.L_x_97:
[----:B------:R-:W-:Y:S01]  /*5470*/  ISETP.NE.U32.AND P3, PT, R156, RZ, PT ;  /* 0x000000ff9c00720c */ /* 0x000fe20003f65070 */
[----:B------:R-:W-:Y:S01]  /*5480*/  UISETP.NE.AND UP1, UPT, UR44, URZ, UPT ;  /* 0x000000ff2c00728c */ /* 0x000fe2000bf25270 */
[----:B------:R-:W-:Y:S02]  /*5490*/  ISETP.NE.U32.AND P4, PT, R152, RZ, PT ;  /* 0x000000ff9800720c */ /* 0x000fe40003f85070 */
[----:B------:R-:W-:Y:S02]  /*54a0*/  ISETP.NE.AND.EX P3, PT, R157, RZ, PT, P3 ;  /* 0x000000ff9d00720c */ /* 0x000fe40003f65330 */
[----:B------:R-:W-:Y:S02]  /*54b0*/  PLOP3.LUT P1, PT, PT, PT, PT, 0x8, 0x80 ;  /* 0x000000000080781c */ /* 0x000fe40003f2e170 */
[----:B------:R-:W-:Y:S02]  /*54c0*/  PLOP3.LUT P0, PT, PT, PT, UP1, 0x80, 0x8 ;  /* 0x000000000008781c */ /* 0x000fe40003f0f018 */
[----:B------:R-:W-:Y:S02]  /*54d0*/  ISETP.NE.AND.EX P4, PT, R153, RZ, PT, P4 ;  /* 0x000000ff9900720c */ /* 0x000fe40003f85340 */
[----:B------:R-:W1:Y:S09]  /*54e0*/  @UP1 LDCU.64 UR4, c[0x0][0x888] ;  /* 0x00011100ff0417ac */ /* 0x000e720008000a00 */
[----:B------:R-:W-:Y:S01]  /*54f0*/  @P0 PLOP3.LUT P1, PT, P3, PT, PT, 0x80, 0x8 ;  /* 0x000000000008081c */ /* 0x000fe20001f2f070 */
[----:B-1----:R-:W-:Y:S04]  /*5500*/  @UP1 UISETP.NE.U32.AND UP0, UPT, UR4, URZ, UPT ;  /* 0x000000ff0400128c */ /* 0x002fe8000bf05070 */
[----:B------:R-:W-:Y:S04]  /*5510*/  @UP1 UISETP.NE.AND.EX UP0, UPT, UR5, URZ, UPT, UP0 ;  /* 0x000000ff0500128c */ /* 0x000fe8000bf05300 */
[----:B------:R-:W-:Y:S01]  /*5520*/  @UP1 USEL UR4, URZ, 0xffffffff, UP0 ;  /* 0xffffffffff041887 */ /* 0x000fe20008000000 */
[----:B------:R-:W-:Y:S11]  /*5530*/  @!P3 BRA `(.L_x_99) ;  /* 0x00000000002cb947 */ /* 0x000ff60003800000 */
[----:B------:R-:W-:Y:S01]  /*5540*/  ISETP.NE.U32.AND P2, PT, R154, RZ, PT ;  /* 0x000000ff9a00720c */ /* 0x000fe20003f45070 */
[----:B------:R-:W-:Y:S03]  /*5550*/  IMAD.MOV.U32 R167, RZ, RZ, 0x1 ;  /* 0x00000001ffa77424 */ /* 0x000fe600078e00ff */
[----:B------:R-:W-:Y:S11]  /*5560*/  ISETP.NE.AND.EX P2, PT, R155, RZ, PT, P2 ;  /* 0x000000ff9b00720c */ /* 0x000ff60003f45320 */
[----:B------:R-:W-:Y:S02]  /*5570*/  @!UPT UIADD3 URZ, UPT, UPT, URZ, URZ, URZ ;  /* 0x000000fffffff290 */ /* 0x000fe4000fffe0ff */
[----:B------:R-:W1:Y:S01]  /*5580*/  @P2 LDC.64 R2, c[0x0][0x888] ;  /* 0x00022200ff022b82 */ /* 0x000e620000000a00 */
[----:B------:R-:W-:Y:S04]  /*5590*/  @P2 IMAD R0, R156, UR36, RZ ;  /* 0x000000249c002c24 */ /* 0x000fe8000f8e02ff */
[----:B-1----:R-:W-:Y:S04]  /*55a0*/  @P2 IMAD.WIDE R2, R0, 0x4, R2 ;  /* 0x0000000400022825 */ /* 0x002fe800078e0202 */
[----:B------:R-:W-:Y:S01]  /*55b0*/  HFMA2 R0, -RZ, RZ, 0, 5.9604644775390625e-08 ;  /* 0x00000001ff007431 */ /* 0x000fe200000001ff */
[----:B-----5:R1:W5:Y:S04]  /*55c0*/  @P2 LDG.E R80, desc[UR40][R2.64] ;  /* 0x0000002802502981 */ /* 0x020368000c1e1900 */
[----:B------:R-:W-:Y:S01]  /*55d0*/  @!P2 PRMT R167, R0, 0x7610, R167 ;  /* 0x0000761000a7a816 */ /* 0x000fe200000000a7 */
[----:B-1----:R-:W2:Y:S06]  /*55e0*/  @!P2 LDC R80, c[0x0][0x880] ;  /* 0x00022000ff50ab82 */ /* 0x002eac0000000800 */
.L_x_99:
[----:B------:R-:W-:Y:S05]  /*55f0*/  @!P4 BRA `(.L_x_100) ;  /* 0x000000000020c947 */ /* 0x000fea0003800000 */
[----:B------:R-:W-:Y:S04]  /*5600*/  ISETP.NE.U32.AND P2, PT, R146, RZ, PT ;  /* 0x000000ff9200720c */ /* 0x000fe80003f45070 */
[----:B------:R-:W-:Y:S11]  /*5610*/  ISETP.NE.AND.EX P2, PT, R147, RZ, PT, P2 ;  /* 0x000000ff9300720c */ /* 0x000ff60003f45320 */
[----:B------:R-:W-:Y:S02]  /*5620*/  @!UPT UIADD3 URZ, UPT, UPT, URZ, URZ, URZ ;  /* 0x000000fffffff290 */ /* 0x000fe4000fffe0ff */
[----:B------:R-:W1:Y:S01]  /*5630*/  @P2 LDC.64 R2, c[0x0][0x8a8] ;  /* 0x00022a00ff022b82 */ /* 0x000e620000000a00 */
[----:B------:R-:W-:Y:S04]  /*5640*/  @P2 IMAD R0, R152, UR36, RZ ;  /* 0x0000002498002c24 */ /* 0x000fe8000f8e02ff */
[----:B-1----:R-:W-:Y:S05]  /*5650*/  @P2 IMAD.WIDE R2, R0, 0x4, R2 ;  /* 0x0000000400022825 */ /* 0x002fea00078e0202 */
[----:B-----5:R1:W5:Y:S02]  /*5660*/  @P2 LDG.E R78, desc[UR40][R2.64] ;  /* 0x00000028024e2981 */ /* 0x020364000c1e1900 */
[----:B-1----:R-:W3:Y:S02]  /*5670*/  @!P2 LDC R78, c[0x0][0x8a0] ;  /* 0x00022800ff4eab82 */ /* 0x002ee40000000800 */
.L_x_100:
[----:B--2--5:R-:W-:Y:S01]  /*5680*/  @P0 ISETP.NE.AND P4, PT, R80, RZ, PT ;  /* 0x000000ff5000020c */ /* 0x024fe20003f85270 */
[----:B------:R-:W-:Y:S01]  /*5690*/  IMAD.U32 R0, RZ, RZ, UR4 ;  /* 0x00000004ff007e24 */ /* 0x000fe2000f8e00ff */
[----:B------:R-:W-:Y:S01]  /*56a0*/  @P0 LOP3.LUT P2, RZ, R167, 0xff, RZ, 0xc0, !PT ;  /* 0x000000ffa7ff0812 */ /* 0x000fe2000784c0ff */
[----:B------:R-:W-:Y:S01]  /*56b0*/  BSSY B1, `(.L_x_101) ;  /* 0x000003d000017945 */ /* 0x000fe20003800000 */
[----:B------:R-:W-:Y:S01]  /*56c0*/  @P0 SEL R3, RZ, 0xffffffff, P4 ;  /* 0xffffffffff030807 */ /* 0x000fe20002000000 */
[C---:B------:R-:W-:Y:S01]  /*56d0*/  IMAD R64, R76.reuse, 0x40, R79 ;  /* 0x000000404c407824 */ /* 0x040fe200078e024f */
[----:B------:R-:W-:Y:S02]  /*56e0*/  LEA R187, R76, UR43, 0x3 ;  /* 0x0000002b4cbb7c11 */ /* 0x000fe4000f8e18ff */
[----:B------:R-:W-:Y:S02]  /*56f0*/  CS2R R98, SRZ ;  /* 0x0000000000627805 */ /* 0x000fe4000001ff00 */
[----:B------:R-:W-:Y:S02]  /*5700*/  @P1 SEL R3, R0, R3, !P2 ;  /* 0x0000000300031207 */ /* 0x000fe40005000000 */
[----:B------:R-:W-:Y:S02]  /*5710*/  CS2R R96, SRZ ;  /* 0x0000000000607805 */ /* 0x000fe4000001ff00 */
[----:B------:R-:W-:Y:S02]  /*5720*/  SHF.L.U32 R2, R184, 0x1f, RZ ;  /* 0x0000001fb8027819 */ /* 0x000fe400000006ff */
[----:B------:R-:W-:Y:S02]  /*5730*/  CS2R R94, SRZ ;  /* 0x00000000005e7805 */ /* 0x000fe4000001ff00 */
[----:B------:R-:W-:Y:S02]  /*5740*/  @P0 LOP3.LUT R3, R3, 0x1, RZ, 0xc0, !PT ;  /* 0x0000000103030812 */ /* 0x000fe400078ec0ff */
[----:B------:R-:W-:Y:S02]  /*5750*/  CS2R R92, SRZ ;  /* 0x00000000005c7805 */ /* 0x000fe4000001ff00 */
[----:B------:R-:W-:Y:S02]  /*5760*/  PLOP3.LUT P5, PT, PT, PT, PT, 0x8, 0x80 ;  /* 0x000000000080781c */ /* 0x000fe40003fae170 */
[----:B------:R-:W-:Y:S02]  /*5770*/  CS2R R90, SRZ ;  /* 0x00000000005a7805 */ /* 0x000fe4000001ff00 */
[----:B------:R-:W-:Y:S02]  /*5780*/  ISETP.NE.U32.OR P1, PT, R3, 0x1, !P0 ;  /* 0x000000010300780c */ /* 0x000fe40004725470 */
[----:B------:R-:W-:Y:S02]  /*5790*/  CS2R R88, SRZ ;  /* 0x0000000000587805 */ /* 0x000fe4000001ff00 */
[----:B------:R-:W-:Y:S02]  /*57a0*/  CS2R R86, SRZ ;  /* 0x0000000000567805 */ /* 0x000fe4000001ff00 */
[----:B------:R-:W-:Y:S07]  /*57b0*/  CS2R R84, SRZ ;  /* 0x0000000000547805 */ /* 0x000fee000001ff00 */
[----:B------:R-:W-:Y:S04]  /*57c0*/  @P1 SHF.L.U32 R4, R182, 0x1f, RZ ;  /* 0x0000001fb6041819 */ /* 0x000fe800000006ff */
[----:B------:R-:W1:Y:S01]  /*57d0*/  @P1 SYNCS.PHASECHK.TRANS64.TRYWAIT P0, [UR43+0x30], R4 ;  /* 0x00003004ff0015a7 */ /* 0x000e62000800112b */
[----:B------:R2:W4:Y:S01]  /*57e0*/  SYNCS.PHASECHK.TRANS64.TRYWAIT P4, [R187+URZ+0x70], R2 ;  /* 0x00007002bb0075a7 */ /* 0x00052200080811ff */
[----:B-1----:R-:W-:Y:S01]  /*57f0*/  @P1 PLOP3.LUT P5, PT, P0, PT, PT, 0x8, 0x80 ;  /* 0x000000000080181c */ /* 0x002fe200007ae170 */
[----:B------:R-:W-:Y:S01]  /*5800*/  @!UPT UIADD3 URZ, UPT, UPT, URZ, URZ, URZ ;  /* 0x000000fffffff290 */ /* 0x000fe2000fffe0ff */
[----:B--2-4-:R-:W-:Y:S11]  /*5810*/  @!P1 BRA `(.L_x_102) ;  /* 0x0000000000989947 */ /* 0x014ff60003800000 */
[----:B------:R-:W-:Y:S01]  /*5820*/  ISETP.NE.U32.AND P0, PT, RZ, UR38, PT ;  /* 0x00000026ff007c0c */ /* 0x000fe2000bf05070 */
[----:B------:R-:W-:Y:S01]  /*5830*/  BSSY B0, `(.L_x_103) ;  /* 0x0000016000007945 */ /* 0x000fe20003800000 */
[----:B------:R-:W-:Y:S02]  /*5840*/  ISETP.NE.AND P2, PT, R80, RZ, PT ;  /* 0x000000ff5000720c */ /* 0x000fe40003f45270 */
[----:B------:R-:W-:Y:S02]  /*5850*/  CS2R R86, SRZ ;  /* 0x0000000000567805 */ /* 0x000fe4000001ff00 */
[----:B------:R-:W-:Y:S02]  /*5860*/  ISETP.NE.AND.EX P0, PT, RZ, UR39, PT, P0 ;  /* 0x00000027ff007c0c */ /* 0x000fe4000bf05300 */
[----:B------:R-:W-:Y:S02]  /*5870*/  CS2R R84, SRZ ;  /* 0x0000000000547805 */ /* 0x000fe4000001ff00 */
[----:B------:R-:W-:Y:S02]  /*5880*/  LOP3.LUT P1, RZ, R167, 0xff, RZ, 0xc0, !PT ;  /* 0x000000ffa7ff7812 */ /* 0x000fe4000782c0ff */
[----:B------:R-:W-:Y:S02]  /*5890*/  CS2R R90, SRZ ;  /* 0x00000000005a7805 */ /* 0x000fe4000001ff00 */
[----:B------:R-:W-:Y:S02]  /*58a0*/  SEL R0, RZ, 0xffffffff, P2 ;  /* 0xffffffffff007807 */ /* 0x000fe40001000000 */
[----:B------:R-:W-:Y:S02]  /*58b0*/  CS2R R88, SRZ ;  /* 0x0000000000587805 */ /* 0x000fe4000001ff00 */
[----:B------:R-:W-:Y:S02]  /*58c0*/  SEL R3, RZ, 0xffffffff, P0 ;  /* 0xffffffffff037807 */ /* 0x000fe40000000000 */
[----:B------:R-:W-:Y:S02]  /*58d0*/  CS2R R94, SRZ ;  /* 0x00000000005e7805 */ /* 0x000fe4000001ff00 */
[----:B------:R-:W-:Y:S02]  /*58e0*/  CS2R R92, SRZ ;  /* 0x00000000005c7805 */ /* 0x000fe4000001ff00 */
[----:B------:R-:W-:Y:S02]  /*58f0*/  CS2R R98, SRZ ;  /* 0x0000000000627805 */ /* 0x000fe4000001ff00 */
[----:B------:R-:W-:Y:S02]  /*5900*/  @P3 SEL R0, R3, R0, !P1 ;  /* 0x0000000003003207 */ /* 0x000fe40004800000 */
[----:B------:R-:W-:Y:S02]  /*5910*/  CS2R R96, SRZ ;  /* 0x0000000000607805 */ /* 0x000fe4000001ff00 */
[----:B------:R-:W-:Y:S04]  /*5920*/  LOP3.LUT R0, R0, 0x1, RZ, 0xc0, !PT ;  /* 0x0000000100007812 */ /* 0x000fe800078ec0ff */
[----:B------:R-:W-:Y:S01]  /*5930*/  ISETP.NE.U32.AND P0, PT, R0, 0x1, PT ;  /* 0x000000010000780c */ /* 0x000fe20003f05070 */
[----:B------:R-:W-:Y:S01]  /*5940*/  @!UPT UIADD3 URZ, UPT, UPT, URZ, URZ, URZ ;  /* 0x000000fffffff290 */ /* 0x000fe2000fffe0ff */
[----:B------:R-:W-:Y:S11]  /*5950*/  @!P5 BRA `(.L_x_104) ;  /* 0x00000000000cd947 */ /* 0x000ff60003800000 */
[----:B------:R-:W-:Y:S04]  /*5960*/  SHF.L.U32 R3, R182, 0x1f, RZ ;  /* 0x0000001fb6037819 */ /* 0x000fe800000006ff */
[----:B------:R-:W1:Y:S02]  /*5970*/  SYNCS.PHASECHK.TRANS64.TRYWAIT P1, [UR43+0x30], R3 ;  /* 0x00003003ff0075a7 */ /* 0x000e64000802112b */
[----:B-1----:R-:W-:Y:S05]  /*5980*/  @!P1 BRA `(.L_x_105) ;  /* 0x0000001c00d09947 */ /* 0x002fea0003800000 */
.L_x_104:
[----:B------:R-:W-:Y:S05]  /*5990*/  BSYNC B0 ;  /* 0x0000000000007941 */ /* 0x000fea0003800000 */
.L_x_103:
[----:B------:R2:W4:Y:S01]  /*59a0*/  @P0 LDS.128 R84, [R179+UR43+0x200] ;  /* 0x0002002bb3540984 */ /* 0x0005220008000c00 */
[----:B------:R-:W-:Y:S01]  /*59b0*/  UIADD3 UR4, UPT, UPT, UR43, 0x38, URZ ;  /* 0x000000382b047890 */ /* 0x000fe2000fffe0ff */
[----:B------:R-:W-:Y:S02]  /*59c0*/  LOP3.LUT R182, R182, 0x1, RZ, 0x3c, !PT ;  /* 0x00000001b6b67812 */ /* 0x000fe400078e3cff */
[----:B------:R2:W1:Y:S01]  /*59d0*/  @P0 LDS.128 R88, [R178+0x200] ;  /* 0x00020000b2580984 */ /* 0x0004620000000c00 */
[----:B------:R-:W-:Y:S03]  /*59e0*/  UPRMT UR4, UR37, 0x654, UR4 ;  /* 0x0000065425047896 */ /* 0x000fe60008000004 */
[----:B------:R2:W1:Y:S04]  /*59f0*/  @P0 LDS.128 R92, [R177+0x200] ;  /* 0x00020000b15c0984 */ /* 0x0004680000000c00 */
[----:B------:R2:W1:Y:S01]  /*5a00*/  @P0 LDS.128 R96, [R176+0x200] ;  /* 0x00020000b0600984 */ /* 0x0004620000000c00 */
[----:B------:R-:W-:Y:S01]  /*5a10*/  @!PT LDS RZ, [RZ] ;  /* 0x00000000fffff984 */ /* 0x000fe20000000800 */
[----:B------:R-:W-:Y:S01]  /*5a20*/  @!PT LDS RZ, [RZ] ;  /* 0x00000000fffff984 */ /* 0x000fe20000000800 */
[----:B------:R-:W-:Y:S01]  /*5a30*/  @!PT LDS RZ, [RZ] ;  /* 0x00000000fffff984 */ /* 0x000fe20000000800 */
[----:B------:R-:W-:Y:S01]  /*5a40*/  @!PT LDS RZ, [RZ] ;  /* 0x00000000fffff984 */ /* 0x000fe20000000800 */
[----:B------:R5:W-:Y:S06]  /*5a50*/  MEMBAR.ALL.CTA ;  /* 0x0000000000007992 */ /* 0x000bec0000008000 */
[----:B-----5:R-:W5:Y:S02]  /*5a60*/  FENCE.VIEW.ASYNC.S ;  /* 0x00000000000073c6 */ /* 0x020f640000000000 */
[----:B-----5:R-:W-:Y:S01]  /*5a70*/  SYNCS.ARRIVE.TRANS64.RED.A1T0 RZ, [UR4], RZ ;  /* 0x000000ffffff79a7 */ /* 0x020fe20008100404 */
.L_x_102:
[----:B------:R-:W-:Y:S05]  /*5a80*/  BSYNC B1 ;  /* 0x0000000000017941 */ /* 0x000fea0003800000 */
.L_x_101:
[----:B-1----:R-:W-:Y:S04]  /*5a90*/  SHF.R.U32.HI R3, RZ, 0x15, R64 ;  /* 0x00000015ff037819 */ /* 0x002fe80000011640 */
[----:B------:R-:W-:Y:S01]  /*5aa0*/  LOP3.LUT P0, RZ, R3, 0x3, R180, 0x48, !PT ;  /* 0x0000000303ff7812 */ /* 0x000fe200078048b4 */
[----:B------:R-:W-:Y:S01]  /*5ab0*/  @!UPT UIADD3 URZ, UPT, UPT, URZ, URZ, URZ ;  /* 0x000000fffffff290 */ /* 0x000fe2000fffe0ff */
[----:B------:R-:W-:Y:S11]  /*5ac0*/  @P4 BRA `(.L_x_106) ;  /* 0x0000000000084947 */ /* 0x000ff60003800000 */
[----:B------:R-:W1:Y:S02]  /*5ad0*/  SYNCS.PHASECHK.TRANS64.TRYWAIT P1, [R187+URZ+0x70], R2 ;  /* 0x00007002bb0075a7 */ /* 0x000e6400080211ff */
[----:B-1----:R-:W-:Y:S05]  /*5ae0*/  @!P1 BRA `(.L_x_107) ;  /* 0x0000001c00909947 */ /* 0x002fea0003800000 */
.L_x_106:
[----:B------:R-:W-:Y:S05]  /*5af0*/  @!P0 BRA `(.L_x_108) ;  /* 0x0000000000408947 */ /* 0x000fea0003800000 */
[----:B------:R-:W1:Y:S01]  /*5b00*/  LDCU.64 UR8, c[0x4][0x70] ;  /* 0x01000e00ff0877ac */ /* 0x000e620008000a00 */
[----:B------:R-:W-:Y:S01]  /*5b10*/  MOV R3, 0x0 ;  /* 0x0000000000037802 */ /* 0x000fe20000000f00 */
[----:B------:R-:W-:Y:S02]  /*5b20*/  HFMA2 R12, -RZ, RZ, 0, 5.9604644775390625e-08 ;  /* 0x00000001ff0c7431 */ /* 0x000fe400000001ff */
[----:B------:R-:W-:Y:S02]  /*5b30*/  IMAD.MOV.U32 R8, RZ, RZ, 0x192 ;  /* 0x00000192ff087424 */ /* 0x000fe400078e00ff */
[----:B------:R-:W-:Y:S01]  /*5b40*/  IMAD.MOV.U32 R13, RZ, RZ, RZ ;  /* 0x000000ffff0d7224 */ /* 0x000fe200078e00ff */
[----:B------:R-:W5:Y:S01]  /*5b50*/  LDCU.64 UR6, c[0x4][0x78] ;  /* 0x01000f00ff0677ac */ /* 0x000f620008000a00 */
[----:B------:R-:W2:Y:S01]  /*5b60*/  LDC.64 R2, c[0x4][R3] ;  /* 0x0100000003027b82 */ /* 0x000ea20000000a00 */
[----:B------:R-:W3:Y:S01]  /*5b70*/  LDCU.64 UR4, c[0x4][0x10] ;  /* 0x01000200ff0477ac */ /* 0x000ee20008000a00 */
[----:B-1----:R-:W-:Y:S01]  /*5b80*/  MOV R5, UR9 ;  /* 0x0000000900057c02 */ /* 0x002fe20008000f00 */
[----:B------:R-:W-:Y:S01]  /*5b90*/  IMAD.U32 R4, RZ, RZ, UR8 ;  /* 0x00000008ff047e24 */ /* 0x000fe2000f8e00ff */
[----:B-----5:R-:W-:Y:S01]  /*5ba0*/  MOV R7, UR7 ;  /* 0x0000000700077c02 */ /* 0x020fe20008000f00 */
[----:B------:R-:W-:Y:S01]  /*5bb0*/  IMAD.U32 R6, RZ, RZ, UR6 ;  /* 0x00000006ff067e24 */ /* 0x000fe2000f8e00ff */
[----:B---3--:R-:W-:Y:S01]  /*5bc0*/  MOV R11, UR5 ;  /* 0x00000005000b7c02 */ /* 0x008fe20008000f00 */
[----:B------:R-:W-:Y:S02]  /*5bd0*/  IMAD.U32 R10, RZ, RZ, UR4 ;  /* 0x00000004ff0a7e24 */ /* 0x000fe4000f8e00ff */
[----:B------:R-:W-:Y:S07]  /*5be0*/  LEPC R20, `(.L_x_108) ;  /* 0x000000001014794e */ /* 0x000fee0000000000 */
[----:B--2-4-:R-:W-:Y:S05]  /*5bf0*/  CALL.ABS.NOINC R2 ;  /* 0x0000000002007343 */ /* 0x014fea0003c00000 */
.L_x_108:
[----:B------:R-:W-:Y:S01]  /*5c00*/  LOP3.LUT P0, RZ, R175, 0x60, RZ, 0xc0, !PT ;  /* 0x00000060afff7812 */ /* 0x000fe2000780c0ff */
[----:B------:R-:W-:Y:S05]  /*5c10*/  WARPSYNC.ALL ;  /* 0x0000000000007948 */ /* 0x000fea0003800000 */
[----:B------:R-:W-:Y:S01]  /*5c20*/  R2UR UR4, R64 ;  /* 0x00000000400472ca */ /* 0x000fe200000e0000 */
[----:B----4-:R-:W-:Y:S01]  /*5c30*/  IMAD.U32 R140, R86, 0x10000, RZ ;  /* 0x00010000568c7824 */ /* 0x010fe200078e00ff */
[C---:B------:R-:W-:Y:S01]  /*5c40*/  SHF.L.U32 R83, R84.reuse, 0x10, RZ ;  /* 0x0000001054537819 */ /* 0x040fe200000006ff */
[----:B------:R-:W-:Y:S01]  /*5c50*/  IMAD.U32 R125, R91, 0x10000, RZ ;  /* 0x000100005b7d7824 */ /* 0x000fe200078e00ff */
[----:B------:R-:W-:Y:S01]  /*5c60*/  PRMT R81, R84, 0x8880, RZ ;  /* 0x0000888054517816 */ /* 0x000fe200000000ff */
[----:B------:R-:W-:Y:S01]  /*5c70*/  IMAD.U32 R114, R96, 0x10000, RZ ;  /* 0x0001000060727824 */ /* 0x000fe200078e00ff */
[----:B------:R-:W-:Y:S01]  /*5c80*/  SHF.L.U32 R82, R84, 0x8, RZ ;  /* 0x0000000854527819 */ /* 0x000fe200000006ff */
[----:B------:R-:W-:Y:S01]  /*5c90*/  IMAD.SHL.U32 R133, R88, 0x100, RZ ;  /* 0x0000010058857824 */ /* 0x000fe200078e00ff */
[----:B------:R-:W-:Y:S01]  /*5ca0*/  SHF.R.S32.HI R83, RZ, 0x18, R83 ;  /* 0x00000018ff537819 */ /* 0x000fe20000011453 */
[----:B------:R-:W-:Y:S01]  /*5cb0*/  IMAD.SHL.U32 R118, R93, 0x100, RZ ;  /* 0x000001005d767824 */ /* 0x000fe200078e00ff */
[----:B------:R-:W-:Y:S01]  /*5cc0*/  PRMT R144, R85, 0x8880, RZ ;  /* 0x0000888055907816 */ /* 0x000fe200000000ff */
[----:B------:R-:W-:Y:S01]  /*5cd0*/  IMAD.SHL.U32 R103, R98, 0x100, RZ ;  /* 0x0000010062677824 */ /* 0x000fe200078e00ff */
[----:B------:R-:W-:Y:S01]  /*5ce0*/  SHF.R.S32.HI R82, RZ, 0x18, R82 ;  /* 0x00000018ff527819 */ /* 0x000fe20000011452 */
[----:B------:R-:W1:Y:S01]  /*5cf0*/  LDTM.x64 R4, tmem[UR4] ;  /* 0x00000004000479ee */ /* 0x000e620008340000 */
[----:B------:R-:W-:Y:S01]  /*5d00*/  SHF.R.S32.HI R84, RZ, 0x18, R84 ;  /* 0x00000018ff547819 */ /* 0x000fe20000011454 */
[----:B------:R-:W-:Y:S01]  /*5d10*/  NOP ;  /* 0x0000000000007918 */ /* 0x000fe20000000000 */
[----:B------:R-:W-:Y:S01]  /*5d20*/  IADD3 R187, PT, PT, R187, 0x90, RZ ;  /* 0x00000090bbbb7810 */ /* 0x000fe20007ffe0ff */
[----:B------:R-:W-:Y:S01]  /*5d30*/  BSSY.RECONVERGENT B0, `(.L_x_109) ;  /* 0x000011f000007945 */ /* 0x000fe20003800200 */
[----:B------:R-:W-:Y:S02]  /*5d40*/  SHF.L.U32 R143, R85, 0x10, RZ ;  /* 0x00000010558f7819 */ /* 0x000fe400000006ff */
[----:B------:R-:W-:Y:S02]  /*5d50*/  LOP3.LUT R187, R187, 0xfefffff8, RZ, 0xc0, !PT ;  /* 0xfefffff8bbbb7812 */ /* 0x000fe400078ec0ff */
[----:B------:R-:W-:Y:S02]  /*5d60*/  PRMT R141, R86, 0x8880, RZ ;  /* 0x00008880568d7816 */ /* 0x000fe400000000ff */
[----:B-1----:R1:W-:Y:S01]  /*5d70*/  SYNCS.ARRIVE.TRANS64.RED.A1T0 RZ, [R187+URZ], RZ ;  /* 0x000000ffbbff79a7 */ /* 0x0023e200081004ff */
[C---:B------:R-:W-:Y:S02]  /*5d80*/  PRMT R138, R87.reuse, 0x8880, RZ ;  /* 0x00008880578a7816 */ /* 0x040fe400000000ff */
[----:B------:R-:W-:Y:S02]  /*5d90*/  SHF.L.U32 R137, R87, 0x10, RZ ;  /* 0x0000001057897819 */ /* 0x000fe400000006ff */
[C---:B------:R-:W-:Y:S02]  /*5da0*/  PRMT R135, R88.reuse, 0x8880, RZ ;  /* 0x0000888058877816 */ /* 0x040fe400000000ff */
[----:B------:R-:W-:Y:S02]  /*5db0*/  SHF.L.U32 R134, R88, 0x10, RZ ;  /* 0x0000001058867819 */ /* 0x000fe400000006ff */
[C---:B------:R-:W-:Y:S02]  /*5dc0*/  PRMT R132, R89.reuse, 0x8880, RZ ;  /* 0x0000888059847816 */ /* 0x040fe400000000ff */
[----:B------:R-:W-:Y:S01]  /*5dd0*/  SHF.R.S32.HI R88, RZ, 0x18, R88 ;  /* 0x00000018ff587819 */ /* 0x000fe20000011458 */
[C---:B---3--:R-:W-:Y:S01]  /*5de0*/  IMAD R0, R78.reuse, R4, RZ ;  /* 0x000000044e007224 */ /* 0x048fe200078e02ff */
[----:B------:R-:W-:Y:S01]  /*5df0*/  SHF.L.U32 R131, R89, 0x10, RZ ;  /* 0x0000001059837819 */ /* 0x000fe200000006ff */
[----:B------:R-:W-:Y:S01]  /*5e00*/  IMAD R2, R78, R5, RZ ;  /* 0x000000054e027224 */ /* 0x000fe200078e02ff */
[----:B------:R-:W-:Y:S01]  /*5e10*/  PRMT R129, R90, 0x8880, RZ ;  /* 0x000088805a817816 */ /* 0x000fe200000000ff */
[----:B------:R-:W-:Y:S01]  /*5e20*/  IMAD R3, R78, R6, RZ ;  /* 0x000000064e037224 */ /* 0x000fe200078e02ff */
[----:B------:R-:W-:Y:S01]  /*5e30*/  SHF.L.U32 R128, R90, 0x10, RZ ;  /* 0x000000105a807819 */ /* 0x000fe200000006ff */
[----:B------:R-:W-:Y:S01]  /*5e40*/  IMAD R0, R81, R80, R0 ;  /* 0x0000005051007224 */ /* 0x000fe200078e0200 */
[----:B------:R-:W-:Y:S01]  /*5e50*/  MOV R81, R144 ;  /* 0x0000009000517202 */ /* 0x000fe20000000f00 */
[----:B------:R-:W-:Y:S01]  /*5e60*/  IMAD R7, R78, R7, RZ ;  /* 0x000000074e077224 */ /* 0x000fe200078e02ff */
[----:B------:R-:W-:Y:S01]  /*5e70*/  PRMT R126, R91, 0x8880, RZ ;  /* 0x000088805b7e7816 */ /* 0x000fe200000000ff */
[-C--:B------:R-:W-:Y:S01]  /*5e80*/  IMAD R2, R83, R80.reuse, R2 ;  /* 0x0000005053027224 */ /* 0x080fe200078e0202 */
[----:B------:R-:W-:Y:S01]  /*5e90*/  PRMT R123, R92, 0x8880, RZ ;  /* 0x000088805c7b7816 */ /* 0x000fe200000000ff */
[----:B------:R-:W-:Y:S01]  /*5ea0*/  IMAD R3, R82, R80, R3 ;  /* 0x0000005052037224 */ /* 0x000fe200078e0203 */
[----:B------:R-:W-:Y:S01]  /*5eb0*/  SHF.R.S32.HI R82, RZ, 0x18, R143 ;  /* 0x00000018ff527819 */ /* 0x000fe2000001148f */
[----:B------:R-:W-:Y:S01]  /*5ec0*/  IMAD R8, R78, R8, RZ ;  /* 0x000000084e087224 */ /* 0x000fe200078e02ff */
[----:B------:R-:W-:Y:S01]  /*5ed0*/  SHF.L.U32 R122, R92, 0x10, RZ ;  /* 0x000000105c7a7819 */ /* 0x000fe200000006ff */
[----:B------:R-:W-:Y:S01]  /*5ee0*/  IMAD R7, R84, R80, R7 ;  /* 0x0000005054077224 */ /* 0x000fe200078e0207 */
[C---:B------:R-:W-:Y:S01]  /*5ef0*/  PRMT R120, R93.reuse, 0x8880, RZ ;  /* 0x000088805d787816 */ /* 0x040fe200000000ff */
[C---:B------:R-:W-:Y:S01]  /*5f00*/  IMAD R9, R78.reuse, R9, RZ ;  /* 0x000000094e097224 */ /* 0x040fe200078e02ff */
[----:B------:R-:W-:Y:S01]  /*5f10*/  SHF.L.U32 R119, R93, 0x10, RZ ;  /* 0x000000105d777819 */ /* 0x000fe200000006ff */
[C---:B------:R-:W-:Y:S01]  /*5f20*/  IMAD R10, R78.reuse, R10, RZ ;  /* 0x0000000a4e0a7224 */ /* 0x040fe200078e02ff */
[----:B------:R-:W-:Y:S01]  /*5f30*/  I2IP.S8.S32.SAT R149, R7, R3, RZ ;  /* 0x0000000307957239 */ /* 0x000fe200000014ff */
[----:B------:R-:W-:Y:S01]  /*5f40*/  IMAD R8, R81, R80, R8 ;  /* 0x0000005051087224 */ /* 0x000fe200078e0208 */
[----:B------:R-:W-:Y:S01]  /*5f50*/  MOV R81, R141 ;  /* 0x0000008d00517202 */ /* 0x000fe20000000f00 */
[----:B------:R-:W-:Y:S01]  /*5f60*/  IMAD R11, R78, R11, RZ ;  /* 0x0000000b4e0b7224 */ /* 0x000fe200078e02ff */
[----:B------:R-:W-:Y:S01]  /*5f70*/  I2IP.S8.S32.SAT R148, R2, R0, R149 ;  /* 0x0000000002947239 */ /* 0x000fe20000001495 */
[----:B------:R-:W-:Y:S01]  /*5f80*/  IMAD R9, R82, R80, R9 ;  /* 0x0000005052097224 */ /* 0x000fe200078e0209 */
[----:B------:R-:W-:Y:S01]  /*5f90*/  SHF.R.S32.HI R82, RZ, 0x18, R140 ;  /* 0x00000018ff527819 */ /* 0x000fe2000001148c */
[----:B------:R-:W-:Y:S01]  /*5fa0*/  IMAD R12, R78, R12, RZ ;  /* 0x0000000c4e0c7224 */ /* 0x000fe200078e02ff */
[----:B------:R-:W-:Y:S01]  /*5fb0*/  PRMT R117, R94, 0x8880, RZ ;  /* 0x000088805e757816 */ /* 0x000fe200000000ff */
[C---:B------:R-:W-:Y:S01]  /*5fc0*/  IMAD R13, R78.reuse, R13, RZ ;  /* 0x0000000d4e0d7224 */ /* 0x040fe200078e02ff */
[----:B------:R-:W-:Y:S01]  /*5fd0*/  SHF.R.S32.HI R93, RZ, 0x18, R93 ;  /* 0x00000018ff5d7819 */ /* 0x000fe2000001145d */
[----:B------:R-:W-:Y:S01]  /*5fe0*/  IMAD R14, R78, R14, RZ ;  /* 0x0000000e4e0e7224 */ /* 0x000fe200078e02ff */
[----:B------:R-:W-:Y:S01]  /*5ff0*/  SHF.L.U32 R115, R94, 0x10, RZ ;  /* 0x000000105e737819 */ /* 0x000fe200000006ff */
[C---:B------:R-:W-:Y:S01]  /*6000*/  IMAD R15, R78.reuse, R15, RZ ;  /* 0x0000000f4e0f7224 */ /* 0x040fe200078e02ff */
[C---:B------:R-:W-:Y:S01]  /*6010*/  PRMT R111, R95.reuse, 0x8880, RZ ;  /* 0x000088805f6f7816 */ /* 0x040fe200000000ff */
[C---:B------:R-:W-:Y:S01]  /*6020*/  IMAD R4, R78.reuse, R16, RZ ;  /* 0x000000104e047224 */ /* 0x040fe200078e02ff */
[----:B------:R-:W-:Y:S01]  /*6030*/  SHF.L.U32 R110, R95, 0x10, RZ ;  /* 0x000000105f6e7819 */ /* 0x000fe200000006ff */
[----:B------:R-:W-:Y:S01]  /*6040*/  IMAD R5, R78, R17, RZ ;  /* 0x000000114e057224 */ /* 0x000fe200078e02ff */
[----:B------:R-:W-:Y:S01]  /*6050*/  PRMT R116, R96, 0x8880, RZ ;  /* 0x0000888060747816 */ /* 0x000fe200000000ff */
[C---:B------:R-:W-:Y:S01]  /*6060*/  IMAD R6, R78.reuse, R18, RZ ;  /* 0x000000124e067224 */ /* 0x040fe200078e02ff */
[C---:B------:R-:W-:Y:S01]  /*6070*/  PRMT R108, R97.reuse, 0x8880, RZ ;  /* 0x00008880616c7816 */ /* 0x040fe200000000ff */
[C---:B------:R-:W-:Y:S01]  /*6080*/  IMAD R19, R78.reuse, R19, RZ ;  /* 0x000000134e137224 */ /* 0x040fe200078e02ff */
[----:B------:R-:W-:Y:S01]  /*6090*/  SHF.R.S32.HI R84, RZ, 0x18, R96 ;  /* 0x00000018ff547819 */ /* 0x000fe20000011460 */
[C---:B------:R-:W-:Y:S01]  /*60a0*/  IMAD R16, R78.reuse, R20, RZ ;  /* 0x000000144e107224 */ /* 0x040fe200078e02ff */
[----:B------:R-:W-:Y:S01]  /*60b0*/  SHF.L.U32 R107, R97, 0x10, RZ ;  /* 0x00000010616b7819 */ /* 0x000fe200000006ff */
[----:B------:R-:W-:Y:S01]  /*60c0*/  IMAD R17, R78, R21, RZ ;  /* 0x000000154e117224 */ /* 0x000fe200078e02ff */
[----:B------:R-:W-:Y:S01]  /*60d0*/  PRMT R105, R98, 0x8880, RZ ;  /* 0x0000888062697816 */ /* 0x000fe200000000ff */
[----:B------:R-:W-:Y:S01]  /*60e0*/  IMAD R18, R78, R22, RZ ;  /* 0x000000164e127224 */ /* 0x000fe200078e02ff */
[----:B------:R-:W-:Y:S01]  /*60f0*/  SHF.L.U32 R104, R98, 0x10, RZ ;  /* 0x0000001062687819 */ /* 0x000fe200000006ff */
[C---:B------:R-:W-:Y:S01]  /*6100*/  IMAD R23, R78.reuse, R23, RZ ;  /* 0x000000174e177224 */ /* 0x040fe200078e02ff */
[C---:B------:R-:W-:Y:S01]  /*6110*/  PRMT R102, R99.reuse, 0x8880, RZ ;  /* 0x0000888063667816 */ /* 0x040fe200000000ff */
[C---:B------:R-:W-:Y:S01]  /*6120*/  IMAD R20, R78.reuse, R24, RZ ;  /* 0x000000184e147224 */ /* 0x040fe200078e02ff */
[----:B------:R-:W-:Y:S01]  /*6130*/  SHF.L.U32 R101, R99, 0x10, RZ ;  /* 0x0000001063657819 */ /* 0x000fe200000006ff */
[C---:B------:R-:W-:Y:S01]  /*6140*/  IMAD R21, R78.reuse, R25, RZ ;  /* 0x000000194e157224 */ /* 0x040fe200078e02ff */
[----:B------:R-:W-:Y:S01]  /*6150*/  SHF.L.U32 R142, R85, 0x8, RZ ;  /* 0x00000008558e7819 */ /* 0x000fe200000006ff */
[C---:B------:R-:W-:Y:S01]  /*6160*/  IMAD R22, R78.reuse, R26, RZ ;  /* 0x0000001a4e167224 */ /* 0x040fe200078e02ff */
[----:B------:R-:W-:Y:S01]  /*6170*/  SHF.R.S32.HI R85, RZ, 0x18, R85 ;  /* 0x00000018ff557819 */ /* 0x000fe20000011455 */
[C---:B------:R-:W-:Y:S01]  /*6180*/  IMAD R27, R78.reuse, R27, RZ ;  /* 0x0000001b4e1b7224 */ /* 0x040fe200078e02ff */
[----:B------:R-:W-:Y:S01]  /*6190*/  SHF.R.S32.HI R83, RZ, 0x18, R142 ;  /* 0x00000018ff537819 */ /* 0x000fe2000001148e */
[----:B------:R-:W-:Y:S01]  /*61a0*/  IMAD R24, R78, R28, RZ ;  /* 0x0000001c4e187224 */ /* 0x000fe200078e02ff */
[----:B------:R-:W-:Y:S01]  /*61b0*/  SHF.L.U32 R139, R86, 0x8, RZ ;  /* 0x00000008568b7819 */ /* 0x000fe200000006ff */
[----:B------:R-:W-:Y:S01]  /*61c0*/  IMAD R25, R78, R29, RZ ;  /* 0x0000001d4e197224 */ /* 0x000fe200078e02ff */
[----:B------:R-:W-:Y:S01]  /*61d0*/  SHF.R.S32.HI R86, RZ, 0x18, R86 ;  /* 0x00000018ff567819 */ /* 0x000fe20000011456 */
[-C--:B------:R-:W-:Y:S01]  /*61e0*/  IMAD R10, R83, R80.reuse, R10 ;  /* 0x00000050530a7224 */ /* 0x080fe200078e020a */
[----:B------:R-:W-:Y:S01]  /*61f0*/  SHF.R.S32.HI R83, RZ, 0x18, R139 ;  /* 0x00000018ff537819 */ /* 0x000fe2000001148b */
[-C--:B------:R-:W-:Y:S01]  /*6200*/  IMAD R11, R85, R80.reuse, R11 ;  /* 0x00000050550b7224 */ /* 0x080fe200078e020b */
[----:B------:R-:W-:Y:S01]  /*6210*/  SHF.R.S32.HI R85, RZ, 0x18, R133 ;  /* 0x00000018ff557819 */ /* 0x000fe20000011485 */
[-C--:B------:R-:W-:Y:S01]  /*6220*/  IMAD R12, R81, R80.reuse, R12 ;  /* 0x00000050510c7224 */ /* 0x080fe200078e020c */
[----:B------:R-:W-:Y:S01]  /*6230*/  SHF.L.U32 R136, R87, 0x8, RZ ;  /* 0x0000000857887819 */ /* 0x000fe200000006ff */
[----:B------:R-:W-:Y:S01]  /*6240*/  IMAD R13, R82, R80, R13 ;  /* 0x00000050520d7224 */ /* 0x000fe200078e020d */
[----:B------:R-:W-:Y:S01]  /*6250*/  I2IP.S8.S32.SAT R150, R11, R10, RZ ;  /* 0x0000000a0b967239 */ /* 0x000fe200000014ff */
[----:B------:R-:W-:Y:S01]  /*6260*/  IMAD R14, R83, R80, R14 ;  /* 0x00000050530e7224 */ /* 0x000fe200078e020e */
[----:B------:R-:W-:Y:S01]  /*6270*/  SHF.R.S32.HI R82, RZ, 0x18, R137 ;  /* 0x00000018ff527819 */ /* 0x000fe20000011489 */
[----:B------:R-:W-:Y:S01]  /*6280*/  IMAD.MOV.U32 R81, RZ, RZ, R138 ;  /* 0x000000ffff517224 */ /* 0x000fe200078e008a */
[----:B------:R-:W-:Y:S01]  /*6290*/  I2IP.S8.S32.SAT R149, R9, R8, R150 ;  /* 0x0000000809957239 */ /* 0x000fe20000001496 */
[-C--:B------:R-:W-:Y:S01]  /*62a0*/  IMAD R15, R86, R80.reuse, R15 ;  /* 0x00000050560f7224 */ /* 0x080fe200078e020f */
[----:B------:R-:W-:Y:S01]  /*62b0*/  MOV R83, R135 ;  /* 0x0000008700537202 */ /* 0x000fe20000000f00 */
[-C--:B------:R-:W-:Y:S01]  /*62c0*/  IMAD R4, R81, R80.reuse, R4 ;  /* 0x0000005051047224 */ /* 0x080fe200078e0204 */
[----:B------:R-:W-:Y:S01]  /*62d0*/  SHF.R.S32.HI R81, RZ, 0x18, R136 ;  /* 0x00000018ff517819 */ /* 0x000fe20000011488 */
[----:B------:R-:W-:Y:S01]  /*62e0*/  IMAD R5, R82, R80, R5 ;  /* 0x0000005052057224 */ /* 0x000fe200078e0205 */
[----:B------:R-:W-:Y:S01]  /*62f0*/  I2IP.S8.S32.SAT R151, R15, R14, RZ ;  /* 0x0000000e0f977239 */ /* 0x000fe200000014ff */
[C---:B------:R-:W-:Y:S01]  /*6300*/  IMAD R26, R78.reuse, R30, RZ ;  /* 0x0000001e4e1a7224 */ /* 0x040fe200078e02ff */
[----:B------:R-:W-:Y:S01]  /*6310*/  SHF.R.S32.HI R87, RZ, 0x18, R87 ;  /* 0x00000018ff577819 */ /* 0x000fe20000011457 */
[----:B------:R-:W-:Y:S01]  /*6320*/  IMAD R6, R81, R80, R6 ;  /* 0x0000005051067224 */ /* 0x000fe200078e0206 */
[----:B------:R-:W-:Y:S01]  /*6330*/  I2IP.S8.S32.SAT R150, R13, R12, R151 ;  /* 0x0000000c0d967239 */ /* 0x000fe20000001497 */
[----:B------:R-:W-:Y:S01]  /*6340*/  IMAD R31, R78, R31, RZ ;  /* 0x0000001f4e1f7224 */ /* 0x000fe200078e02ff */
[----:B------:R-:W-:Y:S01]  /*6350*/  SHF.R.S32.HI R82, RZ, 0x18, R134 ;  /* 0x00000018ff527819 */ /* 0x000fe20000011486 */
[----:B------:R-:W-:Y:S01]  /*6360*/  IMAD R19, R87, R80, R19 ;  /* 0x0000005057137224 */ /* 0x000fe200078e0213 */
[----:B------:R-:W-:Y:S01]  /*6370*/  MOV R81, R132 ;  /* 0x0000008400517202 */ /* 0x000fe20000000f00 */
[-C--:B------:R-:W-:Y:S01]  /*6380*/  IMAD R16, R83, R80.reuse, R16 ;  /* 0x0000005053107224 */ /* 0x080fe200078e0210 */
[----:B------:R-:W-:Y:S01]  /*6390*/  SHF.L.U32 R130, R89, 0x8, RZ ;  /* 0x0000000859827819 */ /* 0x000fe200000006ff */
[----:B------:R-:W-:Y:S01]  /*63a0*/  IMAD R17, R82, R80, R17 ;  /* 0x0000005052117224 */ /* 0x000fe200078e0211 */
[----:B------:R-:W-:Y:S01]  /*63b0*/  I2IP.S8.S32.SAT R151, R19, R6, RZ ;  /* 0x0000000613977239 */ /* 0x000fe200000014ff */
[-C--:B------:R-:W-:Y:S01]  /*63c0*/  IMAD R18, R85, R80.reuse, R18 ;  /* 0x0000005055127224 */ /* 0x080fe200078e0212 */
[----:B------:R-:W-:Y:S01]  /*63d0*/  SHF.R.S32.HI R82, RZ, 0x18, R131 ;  /* 0x00000018ff527819 */ /* 0x000fe20000011483 */
[-C--:B------:R-:W-:Y:S01]  /*63e0*/  IMAD R23, R88, R80.reuse, R23 ;  /* 0x0000005058177224 */ /* 0x080fe200078e0217 */
[----:B------:R-:W-:Y:S01]  /*63f0*/  SHF.R.S32.HI R83, RZ, 0x18, R130 ;  /* 0x00000018ff537819 */ /* 0x000fe20000011482 */
[-C--:B------:R-:W-:Y:S01]  /*6400*/  IMAD R20, R81, R80.reuse, R20 ;  /* 0x0000005051147224 */ /* 0x080fe200078e0214 */
[----:B------:R-:W-:Y:S01]  /*6410*/  SHF.R.S32.HI R89, RZ, 0x18, R89 ;  /* 0x00000018ff597819 */ /* 0x000fe20000011459 */
[-C--:B------:R-:W-:Y:S01]  /*6420*/  IMAD R21, R82, R80.reuse, R21 ;  /* 0x0000005052157224 */ /* 0x080fe200078e0215 */
[----:B------:R-:W-:Y:S01]  /*6430*/  MOV R81, R129 ;  /* 0x0000008100517202 */ /* 0x000fe20000000f00 */
[-C--:B------:R-:W-:Y:S01]  /*6440*/  IMAD R22, R83, R80.reuse, R22 ;  /* 0x0000005053167224 */ /* 0x080fe200078e0216 */
[----:B------:R-:W-:Y:S01]  /*6450*/  SHF.L.U32 R127, R90, 0x8, RZ ;  /* 0x000000085a7f7819 */ /* 0x000fe200000006ff */
[-C--:B------:R-:W-:Y:S01]  /*6460*/  IMAD R27, R89, R80.reuse, R27 ;  /* 0x00000050591b7224 */ /* 0x080fe200078e021b */
[----:B------:R-:W-:Y:S01]  /*6470*/  SHF.R.S32.HI R82, RZ, 0x18, R128 ;  /* 0x00000018ff527819 */ /* 0x000fe20000011480 */
[----:B------:R-:W-:Y:S01]  /*6480*/  IMAD R24, R81, R80, R24 ;  /* 0x0000005051187224 */ /* 0x000fe200078e0218 */
[----:B------:R-:W-:Y:S01]  /*6490*/  SHF.R.S32.HI R81, RZ, 0x18, R127 ;  /* 0x00000018ff517819 */ /* 0x000fe2000001147f */
[----:B------:R-:W-:Y:S01]  /*64a0*/  IMAD R28, R78, R32, RZ ;  /* 0x000000204e1c7224 */ /* 0x000fe200078e02ff */
[----:B------:R-:W-:Y:S01]  /*64b0*/  SHF.R.S32.HI R90, RZ, 0x18, R90 ;  /* 0x00000018ff5a7819 */ /* 0x000fe2000001145a */
[----:B------:R-:W-:Y:S01]  /*64c0*/  IMAD R25, R82, R80, R25 ;  /* 0x0000005052197224 */ /* 0x000fe200078e0219 */
[----:B------:R-:W-:Y:S01]  /*64d0*/  MOV R83, R126 ;  /* 0x0000007e00537202 */ /* 0x000fe20000000f00 */
[-C--:B------:R-:W-:Y:S01]  /*64e0*/  IMAD R26, R81, R80.reuse, R26 ;  /* 0x00000050511a7224 */ /* 0x080fe200078e021a */
[----:B------:R-:W-:Y:S01]  /*64f0*/  SHF.L.U32 R124, R91, 0x8, RZ ;  /* 0x000000085b7c7819 */ /* 0x000fe200000006ff */
[----:B------:R-:W-:Y:S01]  /*6500*/  IMAD R29, R78, R33, RZ ;  /* 0x000000214e1d7224 */ /* 0x000fe200078e02ff */
[----:B------:R-:W-:Y:S01]  /*6510*/  SHF.R.S32.HI R82, RZ, 0x18, R125 ;  /* 0x00000018ff527819 */ /* 0x000fe2000001147d */
[----:B------:R-:W-:Y:S01]  /*6520*/  IMAD R31, R90, R80, R31 ;  /* 0x000000505a1f7224 */ /* 0x000fe200078e021f */
[----:B------:R-:W-:Y:S01]  /*6530*/  SHF.R.S32.HI R85, RZ, 0x18, R124 ;  /* 0x00000018ff557819 */ /* 0x000fe2000001147c */
[C---:B------:R-:W-:Y:S01]  /*6540*/  IMAD R30, R78.reuse, R34, RZ ;  /* 0x000000224e1e7224 */ /* 0x040fe200078e02ff */
[----:B------:R-:W-:Y:S01]  /*6550*/  I2IP.S8.S32.SAT R151, R5, R4, R151 ;  /* 0x0000000405977239 */ /* 0x000fe20000001497 */
[----:B------:R-:W-:Y:S01]  /*6560*/  IMAD R28, R83, R80, R28 ;  /* 0x00000050531c7224 */ /* 0x000fe200078e021c */
[----:B------:R-:W-:Y:S01]  /*6570*/  SHF.R.S32.HI R91, RZ, 0x18, R91 ;  /* 0x00000018ff5b7819 */ /* 0x000fe2000001145b */
[----:B------:R-:W-:Y:S01]  /*6580*/  IMAD R35, R78, R35, RZ ;  /* 0x000000234e237224 */ /* 0x000fe200078e02ff */
[----:B------:R-:W-:Y:S01]  /*6590*/  I2IP.S8.S32.SAT R160, R23, R18, RZ ;  /* 0x0000001217a07239 */ /* 0x000fe200000014ff */
[----:B------:R-:W-:Y:S01]  /*65a0*/  IMAD R29, R82, R80, R29 ;  /* 0x00000050521d7224 */ /* 0x000fe200078e021d */
[----:B------:R3:W-:Y:S01]  /*65b0*/  STS.128 [R179+UR43+0x2200], R148 ;  /* 0x00220094b3007988 */ /* 0x0007e20008000c2b */
[----:B------:R-:W-:Y:S01]  /*65c0*/  IMAD R32, R78, R36, RZ ;  /* 0x000000244e207224 */ /* 0x000fe200078e02ff */
[----:B------:R-:W-:Y:S01]  /*65d0*/  I2IP.S8.S32.SAT R160, R17, R16, R160 ;  /* 0x0000001011a07239 */ /* 0x000fe200000014a0 */
[----:B------:R-:W-:Y:S01]  /*65e0*/  IMAD R30, R85, R80, R30 ;  /* 0x00000050551e7224 */ /* 0x000fe200078e021e */
[----:B------:R-:W-:Y:S01]  /*65f0*/  I2IP.S8.S32.SAT R161, R27, R22, RZ ;  /* 0x000000161ba17239 */ /* 0x000fe200000014ff */
[----:B------:R-:W-:Y:S01]  /*6600*/  IMAD.MOV.U32 R81, RZ, RZ, R123 ;  /* 0x000000ffff517224 */ /* 0x000fe200078e007b */
[----:B------:R-:W-:Y:S01]  /*6610*/  SHF.L.U32 R121, R92, 0x8, RZ ;  /* 0x000000085c797819 */ /* 0x000fe200000006ff */
[----:B------:R-:W-:Y:S01]  /*6620*/  IMAD R35, R91, R80, R35 ;  /* 0x000000505b237224 */ /* 0x000fe200078e0223 */
[----:B------:R-:W-:Y:S01]  /*6630*/  SHF.R.S32.HI R82, RZ, 0x18, R122 ;  /* 0x00000018ff527819 */ /* 0x000fe2000001147a */
[C---:B------:R-:W-:Y:S01]  /*6640*/  IMAD R33, R78.reuse, R37, RZ ;  /* 0x000000254e217224 */ /* 0x040fe200078e02ff */
[----:B------:R-:W-:Y:S01]  /*6650*/  I2IP.S8.S32.SAT R161, R21, R20, R161 ;  /* 0x0000001415a17239 */ /* 0x000fe200000014a1 */
[----:B------:R-:W-:Y:S01]  /*6660*/  IMAD R32, R81, R80, R32 ;  /* 0x0000005051207224 */ /* 0x000fe200078e0220 */
[----:B------:R-:W-:Y:S01]  /*6670*/  SHF.R.S32.HI R81, RZ, 0x18, R121 ;  /* 0x00000018ff517819 */ /* 0x000fe20000011479 */
[C---:B------:R-:W-:Y:S01]  /*6680*/  IMAD R34, R78.reuse, R38, RZ ;  /* 0x000000264e227224 */ /* 0x040fe200078e02ff */
[----:B------:R-:W-:Y:S01]  /*6690*/  SHF.R.S32.HI R92, RZ, 0x18, R92 ;  /* 0x00000018ff5c7819 */ /* 0x000fe2000001145c */
[----:B------:R-:W-:Y:S01]  /*66a0*/  IMAD R39, R78, R39, RZ ;  /* 0x000000274e277224 */ /* 0x000fe200078e02ff */
[----:B------:R-:W-:Y:S01]  /*66b0*/  I2IP.S8.S32.SAT R162, R31, R26, RZ ;  /* 0x0000001a1fa27239 */ /* 0x000fe200000014ff */
[----:B------:R-:W-:Y:S01]  /*66c0*/  IMAD R33, R82, R80, R33 ;  /* 0x0000005052217224 */ /* 0x000fe200078e0221 */
[----:B------:R-:W-:Y:S01]  /*66d0*/  MOV R83, R120 ;  /* 0x0000007800537202 */ /* 0x000fe20000000f00 */
[C---:B------:R-:W-:Y:S01]  /*66e0*/  IMAD R36, R78.reuse, R40, RZ ;  /* 0x000000284e247224 */ /* 0x040fe200078e02ff */
[----:B------:R-:W-:Y:S01]  /*66f0*/  I2IP.S8.S32.SAT R162, R25, R24, R162 ;  /* 0x0000001819a27239 */ /* 0x000fe200000014a2 */
[----:B------:R-:W-:Y:S01]  /*6700*/  IMAD R34, R81, R80, R34 ;  /* 0x0000005051227224 */ /* 0x000fe200078e0222 */
[----:B------:R-:W-:Y:S01]  /*6710*/  SHF.R.S32.HI R82, RZ, 0x18, R119 ;  /* 0x00000018ff527819 */ /* 0x000fe20000011477 */
[----:B------:R-:W-:Y:S01]  /*6720*/  IMAD R37, R78, R41, RZ ;  /* 0x000000294e257224 */ /* 0x000fe200078e02ff */
[----:B------:R-:W-:Y:S01]  /*6730*/  I2IP.S8.S32.SAT R163, R35, R30, RZ ;  /* 0x0000001e23a37239 */ /* 0x000fe200000014ff */
[----:B------:R-:W-:Y:S01]  /*6740*/  IMAD R39, R92, R80, R39 ;  /* 0x000000505c277224 */ /* 0x000fe200078e0227 */
[----:B------:R-:W-:Y:S01]  /*6750*/  SHF.R.S32.HI R85, RZ, 0x18, R118 ;  /* 0x00000018ff557819 */ /* 0x000fe20000011476 */
[C---:B------:R-:W-:Y:S01]  /*6760*/  IMAD R38, R78.reuse, R42, RZ ;  /* 0x0000002a4e267224 */ /* 0x040fe200078e02ff */
[----:B------:R-:W-:Y:S01]  /*6770*/  I2IP.S8.S32.SAT R163, R29, R28, R163 ;  /* 0x0000001c1da37239 */ /* 0x000fe200000014a3 */
[----:B------:R-:W-:Y:S01]  /*6780*/  IMAD R36, R83, R80, R36 ;  /* 0x0000005053247224 */ /* 0x000fe200078e0224 */
[----:B------:R-:W-:Y:S01]  /*6790*/  I2IP.S8.S32.SAT R168, R39, R34, RZ ;  /* 0x0000002227a87239 */ /* 0x000fe200000014ff */
[----:B------:R-:W-:Y:S01]  /*67a0*/  IMAD R43, R78, R43, RZ ;  /* 0x0000002b4e2b7224 */ /* 0x000fe200078e02ff */
[----:B------:R-:W-:Y:S01]  /*67b0*/  MOV R81, R117 ;  /* 0x0000007500517202 */ /* 0x000fe20000000f00 */
[----:B------:R-:W-:Y:S01]  /*67c0*/  IMAD R37, R82, R80, R37 ;  /* 0x0000005052257224 */ /* 0x000fe200078e0225 */
[----:B------:R3:W-:Y:S01]  /*67d0*/  STS.128 [R178+0x2200], R160 ;  /* 0x002200a0b2007388 */ /* 0x0007e20000000c00 */
[----:B------:R-:W-:Y:S01]  /*67e0*/  IMAD R40, R78, R44, RZ ;  /* 0x0000002c4e287224 */ /* 0x000fe200078e02ff */
[----:B------:R-:W-:Y:S01]  /*67f0*/  I2IP.S8.S32.SAT R168, R33, R32, R168 ;  /* 0x0000002021a87239 */ /* 0x000fe200000014a8 */
[-C--:B------:R-:W-:Y:S01]  /*6800*/  IMAD R38, R85, R80.reuse, R38 ;  /* 0x0000005055267224 */ /* 0x080fe200078e0226 */
[----:B------:R-:W-:Y:S01]  /*6810*/  SHF.L.U32 R112, R94, 0x8, RZ ;  /* 0x000000085e707819 */ /* 0x000fe200000006ff */
[-C--:B------:R-:W-:Y:S01]  /*6820*/  IMAD R43, R93, R80.reuse, R43 ;  /* 0x000000505d2b7224 */ /* 0x080fe200078e022b */
[----:B------:R-:W-:Y:S01]  /*6830*/  SHF.R.S32.HI R82, RZ, 0x18, R115 ;  /* 0x00000018ff527819 */ /* 0x000fe20000011473 */
[C---:B------:R-:W-:Y:S01]  /*6840*/  IMAD R41, R78.reuse, R45, RZ ;  /* 0x0000002d4e297224 */ /* 0x040fe200078e02ff */
[----:B------:R-:W-:Y:S01]  /*6850*/  MOV R83, R111 ;  /* 0x0000006f00537202 */ /* 0x000fe20000000f00 */
[----:B------:R-:W-:Y:S01]  /*6860*/  IMAD R40, R81, R80, R40 ;  /* 0x0000005051287224 */ /* 0x000fe200078e0228 */
[----:B------:R-:W-:Y:S01]  /*6870*/  SHF.R.S32.HI R81, RZ, 0x18, R112 ;  /* 0x00000018ff517819 */ /* 0x000fe20000011470 */
[C---:B------:R-:W-:Y:S01]  /*6880*/  IMAD R42, R78.reuse, R46, RZ ;  /* 0x0000002e4e2a7224 */ /* 0x040fe200078e02ff */
[----:B------:R-:W-:Y:S01]  /*6890*/  SHF.R.S32.HI R94, RZ, 0x18, R94 ;  /* 0x00000018ff5e7819 */ /* 0x000fe2000001145e */
[----:B------:R-:W-:Y:S01]  /*68a0*/  IMAD R47, R78, R47, RZ ;  /* 0x0000002f4e2f7224 */ /* 0x000fe200078e02ff */
[----:B------:R-:W-:Y:S01]  /*68b0*/  I2IP.S8.S32.SAT R169, R43, R38, RZ ;  /* 0x000000262ba97239 */ /* 0x000fe200000014ff */
[----:B------:R-:W-:Y:S01]  /*68c0*/  IMAD R41, R82, R80, R41 ;  /* 0x0000005052297224 */ /* 0x000fe200078e0229 */
[----:B------:R-:W-:Y:S01]  /*68d0*/  SHF.L.U32 R109, R95, 0x8, RZ ;  /* 0x000000085f6d7819 */ /* 0x000fe200000006ff */
[C---:B------:R-:W-:Y:S01]  /*68e0*/  IMAD R44, R78.reuse, R48, RZ ;  /* 0x000000304e2c7224 */ /* 0x040fe200078e02ff */
[----:B------:R-:W-:Y:S01]  /*68f0*/  I2IP.S8.S32.SAT R169, R37, R36, R169 ;  /* 0x0000002425a97239 */ /* 0x000fe200000014a9 */
[----:B------:R-:W-:Y:S01]  /*6900*/  IMAD R42, R81, R80, R42 ;  /* 0x00000050512a7224 */ /* 0x000fe200078e022a */
[----:B------:R-:W-:Y:S01]  /*6910*/  SHF.R.S32.HI R82, RZ, 0x18, R110 ;  /* 0x00000018ff527819 */ /* 0x000fe2000001146e */
[----:B------:R-:W-:Y:S01]  /*6920*/  IMAD R45, R78, R49, RZ ;  /* 0x000000314e2d7224 */ /* 0x000fe200078e02ff */
[----:B------:R-:W-:Y:S01]  /*6930*/  MOV R81, R116 ;  /* 0x0000007400517202 */ /* 0x000fe20000000f00 */
[----:B------:R-:W-:Y:S01]  /*6940*/  IMAD R47, R94, R80, R47 ;  /* 0x000000505e2f7224 */ /* 0x000fe200078e022f */
[----:B------:R-:W-:Y:S01]  /*6950*/  SHF.R.S32.HI R85, RZ, 0x18, R109 ;  /* 0x00000018ff557819 */ /* 0x000fe2000001146d */
[C---:B------:R-:W-:Y:S01]  /*6960*/  IMAD R46, R78.reuse, R50, RZ ;  /* 0x000000324e2e7224 */ /* 0x040fe200078e02ff */
[----:B------:R-:W-:Y:S01]  /*6970*/  SHF.R.S32.HI R95, RZ, 0x18, R95 ;  /* 0x00000018ff5f7819 */ /* 0x000fe2000001145f */
[----:B------:R-:W-:Y:S01]  /*6980*/  IMAD R44, R83, R80, R44 ;  /* 0x00000050532c7224 */ /* 0x000fe200078e022c */
[----:B------:R-:W-:Y:S01]  /*6990*/  I2IP.S8.S32.SAT R170, R47, R42, RZ ;  /* 0x0000002a2faa7239 */ /* 0x000fe200000014ff */
[----:B------:R-:W-:Y:S01]  /*69a0*/  IMAD R51, R78, R51, RZ ;  /* 0x000000334e337224 */ /* 0x000fe200078e02ff */
[----:B------:R-:W-:Y:S01]  /*69b0*/  SHF.L.U32 R113, R96, 0x8, RZ ;  /* 0x0000000860717819 */ /* 0x000fe200000006ff */
[----:B------:R-:W-:Y:S01]  /*69c0*/  IMAD R45, R82, R80, R45 ;  /* 0x00000050522d7224 */ /* 0x000fe200078e022d */
[----:B------:R-:W-:Y:S01]  /*69d0*/  I2IP.S8.S32.SAT R170, R41, R40, R170 ;  /* 0x0000002829aa7239 */ /* 0x000fe200000014aa */
[C---:B------:R-:W-:Y:S01]  /*69e0*/  IMAD R48, R78.reuse, R52, RZ ;  /* 0x000000344e307224 */ /* 0x040fe200078e02ff */
[----:B------:R-:W-:Y:S01]  /*69f0*/  SHF.R.S32.HI R82, RZ, 0x18, R114 ;  /* 0x00000018ff527819 */ /* 0x000fe20000011472 */
[-C--:B------:R-:W-:Y:S01]  /*6a00*/  IMAD R46, R85, R80.reuse, R46 ;  /* 0x00000050552e7224 */ /* 0x080fe200078e022e */
[----:B------:R-:W-:Y:S01]  /*6a10*/  SHF.R.S32.HI R83, RZ, 0x18, R113 ;  /* 0x00000018ff537819 */ /* 0x000fe20000011471 */
[C---:B------:R-:W-:Y:S01]  /*6a20*/  IMAD R49, R78.reuse, R53, RZ ;  /* 0x000000354e317224 */ /* 0x040fe200078e02ff */
[----:B------:R-:W-:Y:S01]  /*6a30*/  SHF.R.S32.HI R96, RZ, 0x18, R97 ;  /* 0x00000018ff607819 */ /* 0x000fe20000011461 */
[----:B------:R-:W-:Y:S01]  /*6a40*/  IMAD R51, R95, R80, R51 ;  /* 0x000000505f337224 */ /* 0x000fe200078e0233 */
[----:B------:R-:W-:Y:S01]  /*6a50*/  SHF.L.U32 R106, R97, 0x8, RZ ;  /* 0x00000008616a7819 */ /* 0x000fe200000006ff */
[C---:B------:R-:W-:Y:S01]  /*6a60*/  IMAD R50, R78.reuse, R54, RZ ;  /* 0x000000364e327224 */ /* 0x040fe200078e02ff */
[----:B------:R-:W-:Y:S01]  /*6a70*/  SHF.R.S32.HI R97, RZ, 0x18, R98 ;  /* 0x00000018ff617819 */ /* 0x000fe20000011462 */
[----:B------:R-:W-:Y:S01]  /*6a80*/  IMAD R48, R81, R80, R48 ;  /* 0x0000005051307224 */ /* 0x000fe200078e0230 */
[----:B------:R-:W-:Y:S01]  /*6a90*/  I2IP.S8.S32.SAT R171, R51, R46, RZ ;  /* 0x0000002e33ab7239 */ /* 0x000fe200000014ff */
[----:B------:R-:W-:Y:S01]  /*6aa0*/  IMAD R55, R78, R55, RZ ;  /* 0x000000374e377224 */ /* 0x000fe200078e02ff */
[----:B------:R-:W-:Y:S01]  /*6ab0*/  SHF.R.S32.HI R98, RZ, 0x18, R99 ;  /* 0x00000018ff627819 */ /* 0x000fe20000011463 */
[----:B------:R-:W-:Y:S01]  /*6ac0*/  IMAD R49, R82, R80, R49 ;  /* 0x0000005052317224 */ /* 0x000fe200078e0231 */
[----:B------:R-:W-:Y:S01]  /*6ad0*/  I2IP.S8.S32.SAT R171, R45, R44, R171 ;  /* 0x0000002c2dab7239 */ /* 0x000fe200000014ab */
[C---:B------:R-:W-:Y:S01]  /*6ae0*/  IMAD R52, R78.reuse, R56, RZ ;  /* 0x000000384e347224 */ /* 0x040fe200078e02ff */
[----:B------:R-:W-:Y:S01]  /*6af0*/  SHF.R.S32.HI R82, RZ, 0x18, R107 ;  /* 0x00000018ff527819 */ /* 0x000fe2000001146b */
[-C--:B------:R-:W-:Y:S01]  /*6b00*/  IMAD R50, R83, R80.reuse, R50 ;  /* 0x0000005053327224 */ /* 0x080fe200078e0232 */
[----:B------:R-:W-:Y:S01]  /*6b10*/  SHF.R.S32.HI R83, RZ, 0x18, R106 ;  /* 0x00000018ff537819 */ /* 0x000fe2000001146a */
[----:B------:R-:W-:Y:S01]  /*6b20*/  IMAD.MOV.U32 R81, RZ, RZ, R108 ;  /* 0x000000ffff517224 */ /* 0x000fe200078e006c */
[----:B------:R3:W-:Y:S01]  /*6b30*/  STS.128 [R177+0x2200], R168 ;  /* 0x002200a8b1007388 */ /* 0x0007e20000000c00 */
[----:B------:R-:W-:Y:S01]  /*6b40*/  IMAD R53, R78, R57, RZ ;  /* 0x000000394e357224 */ /* 0x000fe200078e02ff */
[----:B------:R-:W-:Y:S01]  /*6b50*/  SHF.L.U32 R100, R99, 0x8, RZ ;  /* 0x0000000863647819 */ /* 0x000fe200000006ff */
[----:B------:R-:W-:Y:S01]  /*6b60*/  IMAD R55, R84, R80, R55 ;  /* 0x0000005054377224 */ /* 0x000fe200078e0237 */
[----:B-1----:R-:W-:Y:S01]  /*6b70*/  IADD3 R187, PT, PT, R76, 0x1, RZ ;  /* 0x000000014cbb7810 */ /* 0x002fe20007ffe0ff */
[C---:B------:R-:W-:Y:S01]  /*6b80*/  IMAD R54, R78.reuse, R58, RZ ;  /* 0x0000003a4e367224 */ /* 0x040fe200078e02ff */
[----:B------:R-:W-:Y:S01]  /*6b90*/  SHF.R.S32.HI R85, RZ, 0x18, R100 ;  /* 0x00000018ff557819 */ /* 0x000fe20000011464 */
[----:B------:R-:W-:Y:S01]  /*6ba0*/  IMAD R52, R81, R80, R52 ;  /* 0x0000005051347224 */ /* 0x000fe200078e0234 */
[----:B------:R-:W-:Y:S01]  /*6bb0*/  I2IP.S8.S32.SAT R192, R55, R50, RZ ;  /* 0x0000003237c07239 */ /* 0x000fe200000014ff */
[----:B------:R-:W-:Y:S01]  /*6bc0*/  IMAD R59, R78, R59, RZ ;  /* 0x0000003b4e3b7224 */ /* 0x000fe200078e02ff */
[----:B------:R-:W-:Y:S01]  /*6bd0*/  MOV R81, R105 ;  /* 0x0000006900517202 */ /* 0x000fe20000000f00 */
[----:B------:R-:W-:Y:S01]  /*6be0*/  IMAD R53, R82, R80, R53 ;  /* 0x0000005052357224 */ /* 0x000fe200078e0235 */
[----:B------:R-:W-:Y:S01]  /*6bf0*/  I2IP.S8.S32.SAT R192, R49, R48, R192 ;  /* 0x0000003031c07239 */ /* 0x000fe200000014c0 */
[----:B------:R-:W-:Y:S01]  /*6c00*/  IMAD R56, R78, R60, RZ ;  /* 0x0000003c4e387224 */ /* 0x000fe200078e02ff */
[----:B------:R-:W-:Y:S01]  /*6c10*/  SHF.R.S32.HI R82, RZ, 0x18, R104 ;  /* 0x00000018ff527819 */ /* 0x000fe20000011468 */
[----:B------:R-:W-:Y:S01]  /*6c20*/  IMAD R54, R83, R80, R54 ;  /* 0x0000005053367224 */ /* 0x000fe200078e0236 */
[----:B------:R-:W-:Y:S01]  /*6c30*/  MOV R83, R102 ;  /* 0x0000006600537202 */ /* 0x000fe20000000f00 */
[-C--:B------:R-:W-:Y:S02]  /*6c40*/  IMAD R59, R96, R80.reuse, R59 ;  /* 0x00000050603b7224 */ /* 0x080fe400078e023b */
[C---:B------:R-:W-:Y:S02]  /*6c50*/  IMAD R57, R78.reuse, R61, RZ ;  /* 0x0000003d4e397224 */ /* 0x040fe400078e02ff */
[----:B------:R-:W-:Y:S01]  /*6c60*/  IMAD R56, R81, R80, R56 ;  /* 0x0000005051387224 */ /* 0x000fe200078e0238 */
[----:B------:R-:W-:Y:S01]  /*6c70*/  SHF.R.S32.HI R81, RZ, 0x18, R103 ;  /* 0x00000018ff517819 */ /* 0x000fe20000011467 */
[C---:B------:R-:W-:Y:S01]  /*6c80*/  IMAD R58, R78.reuse, R62, RZ ;  /* 0x0000003e4e3a7224 */ /* 0x040fe200078e02ff */
[----:B------:R-:W-:Y:S01]  /*6c90*/  I2IP.S8.S32.SAT R193, R59, R54, RZ ;  /* 0x000000363bc17239 */ /* 0x000fe200000014ff */
[----:B------:R-:W-:Y:S02]  /*6ca0*/  IMAD R63, R78, R63, RZ ;  /* 0x0000003f4e3f7224 */ /* 0x000fe400078e02ff */
[----:B------:R-:W-:Y:S01]  /*6cb0*/  IMAD R57, R82, R80, R57 ;  /* 0x0000005052397224 */ /* 0x000fe200078e0239 */
[----:B------:R-:W-:Y:S01]  /*6cc0*/  SHF.R.S32.HI R82, RZ, 0x18, R101 ;  /* 0x00000018ff527819 */ /* 0x000fe20000011465 */
[C---:B------:R-:W-:Y:S01]  /*6cd0*/  IMAD R60, R78.reuse, R64, RZ ;  /* 0x000000404e3c7224 */ /* 0x040fe200078e02ff */
[----:B------:R-:W-:Y:S01]  /*6ce0*/  I2IP.S8.S32.SAT R193, R53, R52, R193 ;  /* 0x0000003435c17239 */ /* 0x000fe200000014c1 */
[-C--:B------:R-:W-:Y:S02]  /*6cf0*/  IMAD R58, R81, R80.reuse, R58 ;  /* 0x00000050513a7224 */ /* 0x080fe400078e023a */
[C---:B------:R-:W-:Y:S02]  /*6d00*/  IMAD R61, R78.reuse, R65, RZ ;  /* 0x000000414e3d7224 */ /* 0x040fe400078e02ff */
[-C--:B------:R-:W-:Y:S02]  /*6d10*/  IMAD R63, R97, R80.reuse, R63 ;  /* 0x00000050613f7224 */ /* 0x080fe400078e023f */
[----:B------:R-:W-:Y:S02]  /*6d20*/  IMAD R60, R83, R80, R60 ;  /* 0x00000050533c7224 */ /* 0x000fe400078e023c */
[----:B------:R-:W-:Y:S01]  /*6d30*/  IMAD R62, R78, R66, RZ ;  /* 0x000000424e3e7224 */ /* 0x000fe200078e02ff */
[----:B------:R-:W-:Y:S01]  /*6d40*/  I2IP.S8.S32.SAT R194, R63, R58, RZ ;  /* 0x0000003a3fc27239 */ /* 0x000fe200000014ff */
[----:B------:R-:W-:Y:S02]  /*6d50*/  IMAD R61, R82, R80, R61 ;  /* 0x00000050523d7224 */ /* 0x000fe400078e023d */
[----:B------:R-:W-:Y:S01]  /*6d60*/  IMAD R67, R78, R67, RZ ;  /* 0x000000434e437224 */ /* 0x000fe200078e02ff */
[----:B------:R-:W-:Y:S01]  /*6d70*/  I2IP.S8.S32.SAT R194, R57, R56, R194 ;  /* 0x0000003839c27239 */ /* 0x000fe200000014c2 */
[-C--:B------:R-:W-:Y:S02]  /*6d80*/  IMAD R62, R85, R80.reuse, R62 ;  /* 0x00000050553e7224 */ /* 0x080fe400078e023e */
[----:B------:R-:W-:Y:S05]  /*6d90*/  IMAD R67, R98, R80, R67 ;  /* 0x0000005062437224 */ /* 0x000fea00078e0243 */
[----:B------:R-:W-:Y:S04]  /*6da0*/  I2IP.S8.S32.SAT R189, R67, R62, RZ ;  /* 0x0000003e43bd7239 */ /* 0x000fe800000014ff */
[----:B------:R-:W-:Y:S05]  /*6db0*/  I2IP.S8.S32.SAT R195, R61, R60, R189 ;  /* 0x0000003c3dc37239 */ /* 0x000fea00000014bd */
[----:B------:R3:W-:Y:S01]  /*6dc0*/  STS.128 [R176+0x2200], R192 ;  /* 0x002200c0b0007388 */ /* 0x0007e20000000c00 */
[----:B------:R-:W-:Y:S01]  /*6dd0*/  @!PT LDS RZ, [RZ] ;  /* 0x00000000fffff984 */ /* 0x000fe20000000800 */
[----:B------:R-:W-:Y:S01]  /*6de0*/  @!PT LDS RZ, [RZ] ;  /* 0x00000000fffff984 */ /* 0x000fe20000000800 */
[----:B------:R-:W-:Y:S01]  /*6df0*/  @!PT LDS RZ, [RZ] ;  /* 0x00000000fffff984 */ /* 0x000fe20000000800 */
[----:B------:R-:W-:Y:S01]  /*6e00*/  @!PT LDS RZ, [RZ] ;  /* 0x00000000fffff984 */ /* 0x000fe20000000800 */
[----:B------:R1:W-:Y:S07]  /*6e10*/  MEMBAR.ALL.CTA ;  /* 0x0000000000007992 */ /* 0x0003ee0000008000 */
[----:B-1----:R-:W1:Y:S02]  /*6e20*/  FENCE.VIEW.ASYNC.S ;  /* 0x00000000000073c6 */ /* 0x002e640000000000 */
[----:B-1----:R-:W-:Y:S06]  /*6e30*/  BAR.SYNC.DEFER_BLOCKING 0x1, 0x80 ;  /* 0x0042000000007b1d */ /* 0x002fec0000010000 */
[----:B------:R-:W-:Y:S05]  /*6e40*/  @P0 BRA `(.L_x_110) ;  /* 0x0000000000340947 */ /* 0x000fea0003800000 */
[----:B------:R-:W-:Y:S01]  /*6e50*/  UIADD3 UR12, UPT, UPT, UR43, 0x2200, URZ ;  /* 0x000022002b0c7890 */ /* 0x000fe2000fffe0ff */
[----:B------:R-:W-:Y:S01]  /*6e60*/  R2UR UR9, R166 ;  /* 0x00000000a60972ca */ /* 0x000fe200000e0000 */
[----:B------:R-:W-:Y:S01]  /*6e70*/  UIADD3 UR10, UP0, UPT, UR46, 0x680, URZ ;  /* 0x000006802e0a7890 */ /* 0x000fe2000ff1e0ff */
[----:B------:R-:W-:Y:S01]  /*6e80*/  R2UR UR8, R165 ;  /* 0x00000000a50872ca */ /* 0x000fe200000e0000 */
[----:B------:R-:W-:Y:S02]  /*6e90*/  UMOV UR7, UR36 ;  /* 0x0000002400077c82 */ /* 0x000fe40008000000 */
[----:B------:R-:W-:Y:S01]  /*6ea0*/  IMAD.U32 R185, RZ, RZ, UR12 ;  /* 0x0000000cffb97e24 */ /* 0x000fe2000f8e00ff */
[----:B------:R-:W-:Y:S04]  /*6eb0*/  UIADD3.X UR11, UPT, UPT, URZ, UR47, URZ, UP0, !UPT ;  /* 0x0000002fff0b7290 */ /* 0x000fe800087fe4ff */
[----:B------:R-:W-:Y:S03]  /*6ec0*/  R2UR UR4, R185 ;  /* 0x00000000b90472ca */ /* 0x000fe600000e0000 */
[----:B------:R-:W-:Y:S02]  /*6ed0*/  USHF.L.U32 UR5, UR9, 0x6, URZ ;  /* 0x0000000609057899 */ /* 0x000fe400080006ff */
[----:B------:R-:W-:Y:S09]  /*6ee0*/  USHF.L.U32 UR6, UR8, 0x7, URZ ;  /* 0x0000000708067899 */ /* 0x000ff200080006ff */
[----:B------:R1:W-:Y:S01]  /*6ef0*/  UTMASTG.3D [UR4], [UR10] ;  /* 0x000000040a0073b5 */ /* 0x0003e20008010000 */
[----:B------:R0:W-:Y:S01]  /*6f00*/  UTMACMDFLUSH ;  /* 0x00000000000079b7 */ /* 0x0001e20000000000 */
[----:B-1----:R-:W-:Y:S04]  /*6f10*/  DEPBAR.LE SB0, 0x0 ;  /* 0x000080000000791a */ /* 0x002fe80000000000 */
.L_x_110:
[----:B------:R-:W-:Y:S05]  /*6f20*/  BSYNC.RECONVERGENT B0 ;  /* 0x0000000000007941 */ /* 0x000fea0003800200 */
.L_x_109:
[----:B------:R-:W-:Y:S01]  /*6f30*/  BAR.SYNC.DEFER_BLOCKING 0x1, 0x80 ;  /* 0x0042000000007b1d */ /* 0x000fe20000010000 */
[----:B------:R-:W-:Y:S01]  /*6f40*/  ISETP.NE.AND P2, PT, R186, RZ, PT ;  /* 0x000000ffba00720c */ /* 0x000fe20003f45270 */
[----:B------:R-:W-:Y:S01]  /*6f50*/  IMAD.IADD R166, R75, 0x1, R145 ;  /* 0x000000014ba67824 */ /* 0x000fe200078e0291 */
[----:B------:R-:W-:Y:S01]  /*6f60*/  ISETP.NE.AND P0, PT, R188, 0x2, PT ;  /* 0x00000002bc00780c */ /* 0x000fe20003f05270 */
[----:B------:R-:W-:Y:S01]  /*6f70*/  IMAD.IADD R165, R77, 0x1, R164 ;  /* 0x000000014da57824 */ /* 0x000fe200078e02a4 */
[----:B------:R-:W-:Y:S02]  /*6f80*/  ISETP.NE.AND P1, PT, R187, 0x4, PT ;  /* 0x00000004bb00780c */ /* 0x000fe40003f25270 */
[----:B------:R-:W-:Y:S02]  /*6f90*/  SEL R0, RZ, 0x1, P0 ;  /* 0x00000001ff007807 */ /* 0x000fe40000000000 */
[----:B------:R-:W-:Y:S02]  /*6fa0*/  SEL R3, RZ, 0x1, P1 ;  /* 0x00000001ff037807 */ /* 0x000fe40000800000 */
[----:B------:R-:W-:Y:S02]  /*6fb0*/  LOP3.LUT R183, R183, R0, RZ, 0x3c, !PT ;  /* 0x00000000b7b77212 */ /* 0x000fe400078e3cff */
[----:B------:R-:W-:Y:S02]  /*6fc0*/  LOP3.LUT R184, R184, R3, RZ, 0x3c, !PT ;  /* 0x00000003b8b87212 */ /* 0x000fe400078e3cff */
[----:B------:R-:W-:Y:S02]  /*6fd0*/  @P2 R2UR UR36, R181 ;  /* 0x00000000b52422ca */ /* 0x000fe400000e0000 */
[----:B------:R-:W-:Y:S02]  /*6fe0*/  SEL R188, R188, RZ, P0 ;  /* 0x000000ffbcbc7207 */ /* 0x000fe40000000000 */
[----:B------:R-:W-:Y:S01]  /*6ff0*/  SEL R76, R187, RZ, P1 ;  /* 0x000000ffbb4c7207 */ /* 0x000fe20000800000 */
[----:B------:R-:W-:Y:S10]  /*7000*/  @P2 BRA `(.L_x_111) ;  /* 0xffffffdc00382947 */ /* 0x000ff4000383ffff */
[----:B------:R-:W-:Y:S05]  /*7010*/  EXIT ;  /* 0x000000000000794d */ /* 0x000fea0003800000 */
.L_x_24:
[----:B--2---:R2:W4:Y:S02]  /*7020*/  SYNCS.PHASECHK.TRANS64.TRYWAIT P0, [R3+URZ+0xc0], R2 ;  /* 0x0000c002030075a7 */ /* 0x00452400080011ff */
[----:B----4-:R-:W-:Y:S05]  /*7030*/  @!P0 NANOSLEEP.SYNCS 0x989680 ;  /* 0x009896800000895d */ /* 0x010fea0003900000 */
[----:B------:R-:W4:Y:S02]  /*7040*/  @!P0 SYNCS.PHASECHK.TRANS64 P0, [R3+URZ+0xc0], R2 ;  /* 0x0000c002030085a7 */ /* 0x000f2400080010ff */
[----:B----4-:R-:W-:Y:S05]  /*7050*/  @!P0 BRA `(.L_x_24) ;  /* 0xfffffffc00f08947 */ /* 0x010fea000383ffff */
[----:B------:R-:W-:Y:S05]  /*7060*/  BRA `(.L_x_112) ;  /* 0xffffffa400c87947 */ /* 0x000fea000383ffff */
.L_x_27:
[----:B-1----:R-:W-:-:S07]  /*7070*/  MOV R2, UR33 ;  /* 0x0000002100027c02 */ /* 0x002fce0008000f00 */
.L_x_113:
[----:B-1----:R1:W2:Y:S02]  /*7080*/  SYNCS.PHASECHK.TRANS64.TRYWAIT P0, [R2+URZ+0x18], R5 ;  /* 0x00001805020075a7 */ /* 0x0022a400080011ff */
[----:B--2---:R-:W-:Y:S05]  /*7090*/  @!P0 NANOSLEEP.SYNCS 0x989680 ;  /* 0x009896800000895d */ /* 0x004fea0003900000 */
[----:B------:R-:W2:Y:S02]  /*70a0*/  @!P0 SYNCS.PHASECHK.TRANS64 P0, [R2+URZ+0x18], R5 ;  /* 0x00001805020085a7 */ /* 0x000ea400080010ff */
[----:B--2---:R-:W-:Y:S05]  /*70b0*/  @!P0 BRA `(.L_x_113) ;  /* 0xfffffffc00f08947 */ /* 0x004fea000383ffff */
[----:B------:R-:W-:Y:S05]  /*70c0*/  BRA `(.L_x_26) ;  /* 0xffffffa800307947 */ /* 0x000fea000383ffff */
.L_x_34:
[----:B-1----:R-:W-:-:S07]  /*70d0*/  MOV R2, UR17 ;  /* 0x0000001100027c02 */ /* 0x002fce0008000f00 */
.L_x_114:
[----:B-1----:R1:W2:Y:S02]  /*70e0*/  SYNCS.PHASECHK.TRANS64.TRYWAIT P0, [R2+URZ+0x18], R5 ;  /* 0x00001805020075a7 */ /* 0x0022a400080011ff */
[----:B--2---:R-:W-:Y:S05]  /*70f0*/  @!P0 NANOSLEEP.SYNCS 0x989680 ;  /* 0x009896800000895d */ /* 0x004fea0003900000 */
[----:B------:R-:W2:Y:S02]  /*7100*/  @!P0 SYNCS.PHASECHK.TRANS64 P0, [R2+URZ+0x18], R5 ;  /* 0x00001805020085a7 */ /* 0x000ea400080010ff */
[----:B--2---:R-:W-:Y:S05]  /*7110*/  @!P0 BRA `(.L_x_114) ;  /* 0xfffffffc00f08947 */ /* 0x004fea000383ffff */
[----:B------:R-:W-:Y:S05]  /*7120*/  BRA `(.L_x_33) ;  /* 0xffffffa800ec7947 */ /* 0x000fea000383ffff */
.L_x_39:
[----:B-1----:R1:W2:Y:S02]  /*7130*/  SYNCS.PHASECHK.TRANS64.TRYWAIT P0, [R2+URZ+0x50], R3 ;  /* 0x00005003020075a7 */ /* 0x0022a400080011ff */
[----:B--2---:R-:W-:Y:S05]  /*7140*/  @!P0 NANOSLEEP.SYNCS 0x989680 ;  /* 0x009896800000895d */ /* 0x004fea0003900000 */
[----:B------:R-:W2:Y:S02]  /*7150*/  @!P0 SYNCS.PHASECHK.TRANS64 P0, [R2+URZ+0x50], R3 ;  /* 0x00005003020085a7 */ /* 0x000ea400080010ff */
[----:B--2---:R-:W-:Y:S05]  /*7160*/  @!P0 BRA `(.L_x_39) ;  /* 0xfffffffc00f08947 */ /* 0x004fea000383ffff */
[----:B------:R-:W-:Y:S05]  /*7170*/  BRA `(.L_x_115) ;  /* 0xffffffac00907947 */ /* 0x000fea000383ffff */
.L_x_43:
[----:B---3--:R-:W-:-:S07]  /*7180*/  MOV R0, UR5 ;  /* 0x0000000500007c02 */ /* 0x008fce0008000f00 */
.L_x_116:
[----:B-1----:R1:W2:Y:S02]  /*7190*/  SYNCS.PHASECHK.TRANS64.TRYWAIT P0, [R0+URZ], R3 ;  /* 0x00000003000075a7 */ /* 0x0022a400080011ff */
[----:B--2---:R-:W-:Y:S05]  /*71a0*/  @!P0 NANOSLEEP.SYNCS 0x989680 ;  /* 0x009896800000895d */ /* 0x004fea0003900000 */
[----:B------:R-:W2:Y:S02]  /*71b0*/  @!P0 SYNCS.PHASECHK.TRANS64 P0, [R0+URZ], R3 ;  /* 0x00000003000085a7 */ /* 0x000ea400080010ff */
[----:B--2---:R-:W-:Y:S05]  /*71c0*/  @!P0 BRA `(.L_x_116) ;  /* 0xfffffffc00f08947 */ /* 0x004fea000383ffff */
[----:B------:R-:W-:Y:S05]  /*71d0*/  BRA `(.L_x_117) ;  /* 0xffffffb400007947 */ /* 0x000fea000383ffff */
.L_x_44:
[----:B---3--:R-:W-:-:S07]  /*71e0*/  MOV R0, UR5 ;  /* 0x0000000500007c02 */ /* 0x008fce0008000f00 */
.L_x_118:
[----:B-1----:R1:W2:Y:S02]  /*71f0*/  SYNCS.PHASECHK.TRANS64.TRYWAIT P0, [R0+URZ], R3 ;  /* 0x00000003000075a7 */ /* 0x0022a400080011ff */
[----:B--2---:R-:W-:Y:S05]  /*7200*/  @!P0 NANOSLEEP.SYNCS 0x989680 ;  /* 0x009896800000895d */ /* 0x004fea0003900000 */
[----:B------:R-:W2:Y:S02]  /*7210*/  @!P0 SYNCS.PHASECHK.TRANS64 P0, [R0+URZ], R3 ;  /* 0x00000003000085a7 */ /* 0x000ea400080010ff */
[----:B--2---:R-:W-:Y:S05]  /*7220*/  @!P0 BRA `(.L_x_118) ;  /* 0xfffffffc00f08947 */ /* 0x004fea000383ffff */
[----:B------:R-:W-:Y:S05]  /*7230*/  BRA `(.L_x_119) ;  /* 0xffffffb4000c7947 */ /* 0x000fea000383ffff */
.L_x_47:
[----:B-1----:R1:W2:Y:S02]  /*7240*/  SYNCS.PHASECHK.TRANS64.TRYWAIT P0, [R0+URZ+0xb0], R5 ;  /* 0x0000b005000075a7 */ /* 0x0022a400080011ff */
[----:B--2---:R-:W-:Y:S05]  /*7250*/  @!P0 NANOSLEEP.SYNCS 0x989680 ;  /* 0x009896800000895d */ /* 0x004fea0003900000 */
[----:B------:R-:W2:Y:S02]  /*7260*/  @!P0 SYNCS.PHASECHK.TRANS64 P0, [R0+URZ+0xb0], R5 ;  /* 0x0000b005000085a7 */ /* 0x000ea400080010ff */
[----:B--2---:R-:W-:Y:S05]  /*7270*/  @!P0 BRA `(.L_x_47) ;  /* 0xfffffffc00f08947 */ /* 0x004fea000383ffff */
[----:B------:R-:W-:Y:S05]  /*7280*/  BRA `(.L_x_120) ;  /* 0xffffffb4006c7947 */ /* 0x000fea000383ffff */
.L_x_48:
[----:B------:R-:W-:-:S07]  /*7290*/  MOV R0, UR5 ;  /* 0x0000000500007c02 */ /* 0x000fce0008000f00 */
.L_x_121:
[----:B-1----:R1:W2:Y:S02]  /*72a0*/  SYNCS.PHASECHK.TRANS64.TRYWAIT P0, [R0+URZ+0x60], R7 ;  /* 0x00006007000075a7 */ /* 0x0022a400080011ff */
[----:B--2---:R-:W-:Y:S05]  /*72b0*/  @!P0 NANOSLEEP.SYNCS 0x989680 ;  /* 0x009896800000895d */ /* 0x004fea0003900000 */
[----:B------:R-:W2:Y:S02]  /*72c0*/  @!P0 SYNCS.PHASECHK.TRANS64 P0, [R0+URZ+0x60], R7 ;  /* 0x00006007000085a7 */ /* 0x000ea400080010ff */
[----:B--2---:R-:W-:Y:S05]  /*72d0*/  @!P0 BRA `(.L_x_121) ;  /* 0xfffffffc00f08947 */ /* 0x004fea000383ffff */
[----:B------:R-:W-:Y:S05]  /*72e0*/  BRA `(.L_x_122) ;  /* 0xffffffb4007c7947 */ /* 0x000fea000383ffff */
.L_x_49:
[----:B-1----:R1:W2:Y:S02]  /*72f0*/  SYNCS.PHASECHK.TRANS64.TRYWAIT P1, [R0+URZ+0x50], R5 ;  /* 0x00005005000075a7 */ /* 0x0022a400080211ff */
[----:B--2---:R-:W-:Y:S05]  /*7300*/  @!P1 NANOSLEEP.SYNCS 0x989680 ;  /* 0x009896800000995d */ /* 0x004fea0003900000 */
[----:B------:R-:W2:Y:S02]  /*7310*/  @!P1 SYNCS.PHASECHK.TRANS64 P1, [R0+URZ+0x50], R5 ;  /* 0x00005005000095a7 */ /* 0x000ea400080210ff */
[----:B--2---:R-:W-:Y:S05]  /*7320*/  @!P1 BRA `(.L_x_49) ;  /* 0xfffffffc00f09947 */ /* 0x004fea000383ffff */
[----:B------:R-:W-:Y:S05]  /*7330*/  BRA `(.L_x_123) ;  /* 0xffffffb400ac7947 */ /* 0x000fea000383ffff */
.L_x_52:
[----:B------:R-:W-:-:S07]  /*7340*/  MOV R0, UR5 ;  /* 0x0000000500007c02 */ /* 0x000fce0008000f00 */
.L_x_124:
[----:B-1----:R1:W2:Y:S02]  /*7350*/  SYNCS.PHASECHK.TRANS64.TRYWAIT P0, [R0+URZ+0x60], R3 ;  /* 0x00006003000075a7 */ /* 0x0022a400080011ff */
[----:B--2---:R-:W-:Y:S05]  /*7360*/  @!P0 NANOSLEEP.SYNCS 0x989680 ;  /* 0x009896800000895d */ /* 0x004fea0003900000 */
[----:B------:R-:W2:Y:S02]  /*7370*/  @!P0 SYNCS.PHASECHK.TRANS64 P0, [R0+URZ+0x60], R3 ;  /* 0x00006003000085a7 */ /* 0x000ea400080010ff */
[----:B--2---:R-:W-:Y:S05]  /*7380*/  @!P0 BRA `(.L_x_124) ;  /* 0xfffffffc00f08947 */ /* 0x004fea000383ffff */
[----:B------:R-:W-:Y:S05]  /*7390*/  BRA `(.L_x_51) ;  /* 0xffffffb800007947 */ /* 0x000fea000383ffff */
.L_x_61:
[----:B-1----:R-:W-:-:S04]  /*73a0*/  MOV R4, UR6 ;  /* 0x0000000600047c02 */ /* 0x002fc80008000f00 */
[----:B------:R1:W2:Y:S03]  /*73b0*/  SYNCS.PHASECHK.TRANS64.TRYWAIT P0, [R4+URZ+0x8], R5 ;  /* 0x00000805040075a7 */ /* 0x0002a600080011ff */
[----:B--2---:R-:W-:Y:S05]  /*73c0*/  @!P0 NANOSLEEP.SYNCS 0x989680 ;  /* 0x009896800000895d */ /* 0x004fea0003900000 */
[----:B------:R-:W2:Y:S02]  /*73d0*/  @!P0 SYNCS.PHASECHK.TRANS64 P0, [R4+URZ+0x8], R5 ;  /* 0x00000805040085a7 */ /* 0x000ea400080010ff */
[----:B--2---:R-:W-:Y:S05]  /*73e0*/  @!P0 BRA `(.L_x_61) ;  /* 0xfffffffc00ec8947 */ /* 0x004fea000383ffff */
[----:B------:R-:W-:Y:S05]  /*73f0*/  BRA `(.L_x_60) ;  /* 0xffffffb800b47947 */ /* 0x000fea000383ffff */
.L_x_63:
[----:B------:R-:W-:Y:S01]  /*7400*/  BSSY B0, `(.L_x_125) ;  /* 0x0000006000007945 */ /* 0x000fe20003800000 */
[----:B------:R-:W-:-:S07]  /*7410*/  MOV R15, 0xffffffff ;  /* 0xffffffff000f7802 */ /* 0x000fce0000000f00 */
[----:B-1---5:R-:W-:Y:S05]  /*7420*/  WARPSYNC.COLLECTIVE R15, `(.L_x_126) ;  /* 0x000000000f0c7348 */ /* 0x022fea0003c00000 */
[----:B------:R-:W-:Y:S02]  /*7430*/  ELECT P6, UR79, PT ;  /* 0x00000000004f782f */ /* 0x000fe400038c0000 */
[----:B------:R-:W-:Y:S01]  /*7440*/  MOV R14, UR79 ;  /* 0x0000004f000e7c02 */ /* 0x000fe20008000f00 */
[----:B-1---5:R-:W-:Y:S10]  /*7450*/  ENDCOLLECTIVE ;  /* 0x000000000000791b */ /* 0x022ff40003800000 */
.L_x_126:
[----:B------:R-:W-:Y:S05]  /*7460*/  BSYNC B0 ;  /* 0x0000000000007941 */ /* 0x000fea0003800000 */
.L_x_125:
[----:B------:R-:W-:Y:S05]  /*7470*/  BRA `(.L_x_127) ;  /* 0xffffffb800e47947 */ /* 0x000fea000383ffff */
.L_x_65:
[----:B-1----:R-:W-:-:S04]  /*7480*/  MOV R2, UR6 ;  /* 0x0000000600027c02 */ /* 0x002fc80008000f00 */
[----:B------:R1:W2:Y:S03]  /*7490*/  SYNCS.PHASECHK.TRANS64.TRYWAIT P0, [R2+URZ+0x8], R3 ;  /* 0x00000803020075a7 */ /* 0x0002a600080011ff */
[----:B--2---:R-:W-:Y:S05]  /*74a0*/  @!P0 NANOSLEEP.SYNCS 0x989680 ;  /* 0x009896800000895d */ /* 0x004fea0003900000 */
[----:B------:R-:W2:Y:S02]  /*74b0*/  @!P0 SYNCS.PHASECHK.TRANS64 P0, [R2+URZ+0x8], R3 ;  /* 0x00000803020085a7 */ /* 0x000ea400080010ff */
[----:B--2---:R-:W-:Y:S05]  /*74c0*/  @!P0 BRA `(.L_x_65) ;  /* 0xfffffffc00ec8947 */ /* 0x004fea000383ffff */
[----:B------:R-:W-:Y:S05]  /*74d0*/  BRA `(.L_x_64) ;  /* 0xffffffb800e87947 */ /* 0x000fea000383ffff */
.L_x_66:
[----:B-1----:R1:W2:Y:S02]  /*74e0*/  SYNCS.PHASECHK.TRANS64.TRYWAIT P0, [R0+URZ+0x50], R5 ;  /* 0x00005005000075a7 */ /* 0x0022a400080011ff */
[----:B--2---:R-:W-:Y:S05]  /*74f0*/  @!P0 NANOSLEEP.SYNCS 0x989680 ;  /* 0x009896800000895d */ /* 0x004fea0003900000 */
[----:B------:R-:W2:Y:S02]  /*7500*/  @!P0 SYNCS.PHASECHK.TRANS64 P0, [R0+URZ+0x50], R5 ;  /* 0x00005005000085a7 */ /* 0x000ea400080010ff */
[----:B--2---:R-:W-:Y:S05]  /*7510*/  @!P0 BRA `(.L_x_66) ;  /* 0xfffffffc00f08947 */ /* 0x004fea000383ffff */
[----:B------:R-:W-:Y:S05]  /*7520*/  BRA `(.L_x_128) ;  /* 0xffffffbc00bc7947 */ /* 0x000fea000383ffff */
.L_x_68:
[----:B------:R-:W-:-:S07]  /*7530*/  MOV R0, UR11 ;  /* 0x0000000b00007c02 */ /* 0x000fce0008000f00 */
.L_x_129:
[----:B-1----:R1:W2:Y:S02]  /*7540*/  SYNCS.PHASECHK.TRANS64.TRYWAIT P0, [R0+URZ+0x90], R5 ;  /* 0x00009005000075a7 */ /* 0x0022a400080011ff */
[----:B--2---:R-:W-:Y:S05]  /*7550*/  @!P0 NANOSLEEP.SYNCS 0x989680 ;  /* 0x009896800000895d */ /* 0x004fea0003900000 */
[----:B------:R-:W2:Y:S02]  /*7560*/  @!P0 SYNCS.PHASECHK.TRANS64 P0, [R0+URZ+0x90], R5 ;  /* 0x00009005000085a7 */ /* 0x000ea400080010ff */
[----:B--2---:R-:W-:Y:S05]  /*7570*/  @!P0 BRA `(.L_x_129) ;  /* 0xfffffffc00f08947 */ /* 0x004fea000383ffff */
[----:B------:R-:W-:Y:S05]  /*7580*/  BRA `(.L_x_130) ;  /* 0xffffffc000047947 */ /* 0x000fea000383ffff */
.L_x_71:
[----:B------:R-:W-:Y:S07]  /*7590*/  MOV R0, UR9 ;  /* 0x0000000900007c02 */ /* 0x000fee0008000f00 */
.L_x_131:
[----:B-1----:R1:W2:Y:S02]  /*75a0*/  SYNCS.PHASECHK.TRANS64.TRYWAIT P0, [R0+URZ], R5 ;  /* 0x00000005000075a7 */ /* 0x0022a400080011ff */
[----:B--2---:R-:W-:Y:S05]  /*75b0*/  @!P0 NANOSLEEP.SYNCS 0x989680 ;  /* 0x009896800000895d */ /* 0x004fea0003900000 */
[----:B------:R-:W2:Y:S02]  /*75c0*/  @!P0 SYNCS.PHASECHK.TRANS64 P0, [R0+URZ], R5 ;  /* 0x00000005000085a7 */ /* 0x000ea400080010ff */
[----:B--2---:R-:W-:Y:S05]  /*75d0*/  @!P0 BRA `(.L_x_131) ;  /* 0xfffffffc00f08947 */ /* 0x004fea000383ffff */
[----:B------:R-:W-:Y:S05]  /*75e0*/  BRA `(.L_x_70) ;  /* 0xffffffc0001c7947 */ /* 0x000fea000383ffff */
.L_x_75:
[----:B-1----:R-:W-:-:S07]  /*75f0*/  MOV R0, UR7 ;  /* 0x0000000700007c02 */ /* 0x002fce0008000f00 */
.L_x_132:
[----:B-1----:R1:W2:Y:S02]  /*7600*/  SYNCS.PHASECHK.TRANS64.TRYWAIT P0, [R0+URZ], R3 ;  /* 0x00000003000075a7 */ /* 0x0022a400080011ff */
[----:B--2---:R-:W-:Y:S05]  /*7610*/  @!P0 NANOSLEEP.SYNCS 0x989680 ;  /* 0x009896800000895d */ /* 0x004fea0003900000 */
[----:B------:R-:W2:Y:S02]  /*7620*/  @!P0 SYNCS.PHASECHK.TRANS64 P0, [R0+URZ], R3 ;  /* 0x00000003000085a7 */ /* 0x000ea400080010ff */
[----:B--2---:R-:W-:Y:S05]  /*7630*/  @!P0 BRA `(.L_x_132) ;  /* 0xfffffffc00f08947 */ /* 0x004fea000383ffff */
[----:B------:R-:W-:Y:S05]  /*7640*/  BRA `(.L_x_133) ;  /* 0xffffffc000d47947 */ /* 0x000fea000383ffff */
.L_x_76:
[----:B------:R-:W-:-:S07]  /*7650*/  MOV R0, UR7 ;  /* 0x0000000700007c02 */ /* 0x000fce0008000f00 */
.L_x_134:
[----:B-1----:R1:W2:Y:S02]  /*7660*/  SYNCS.PHASECHK.TRANS64.TRYWAIT P0, [R0+URZ], R3 ;  /* 0x00000003000075a7 */ /* 0x0022a400080011ff */
[----:B--2---:R-:W-:Y:S05]  /*7670*/  @!P0 NANOSLEEP.SYNCS 0x989680 ;  /* 0x009896800000895d */ /* 0x004fea0003900000 */
[----:B------:R-:W2:Y:S02]  /*7680*/  @!P0 SYNCS.PHASECHK.TRANS64 P0, [R0+URZ], R3 ;  /* 0x00000003000085a7 */ /* 0x000ea400080010ff */
[----:B--2---:R-:W-:Y:S05]  /*7690*/  @!P0 BRA `(.L_x_134) ;  /* 0xfffffffc00f08947 */ /* 0x004fea000383ffff */
[----:B------:R-:W-:Y:S05]  /*76a0*/  BRA `(.L_x_135) ;  /* 0xffffffc000e07947 */ /* 0x000fea000383ffff */
.L_x_77:
[----:B------:R-:W-:-:S07]  /*76b0*/  MOV R0, UR7 ;  /* 0x0000000700007c02 */ /* 0x000fce0008000f00 */
.L_x_136:
[----:B-1----:R1:W2:Y:S02]  /*76c0*/  SYNCS.PHASECHK.TRANS64.TRYWAIT P0, [R0+URZ], R3 ;  /* 0x00000003000075a7 */ /* 0x0022a400080011ff */
[----:B--2---:R-:W-:Y:S05]  /*76d0*/  @!P0 NANOSLEEP.SYNCS 0x989680 ;  /* 0x009896800000895d */ /* 0x004fea0003900000 */
[----:B------:R-:W2:Y:S02]  /*76e0*/  @!P0 SYNCS.PHASECHK.TRANS64 P0, [R0+URZ], R3 ;  /* 0x00000003000085a7 */ /* 0x000ea400080010ff */
[----:B--2---:R-:W-:Y:S05]  /*76f0*/  @!P0 BRA `(.L_x_136) ;  /* 0xfffffffc00f08947 */ /* 0x004fea000383ffff */
[----:B------:R-:W-:Y:S05]  /*7700*/  BRA `(.L_x_137) ;  /* 0xffffffc000ec7947 */ /* 0x000fea000383ffff */
.L_x_80:
[----:B------:R-:W-:-:S07]  /*7710*/  MOV R0, UR8 ;  /* 0x0000000800007c02 */ /* 0x000fce0008000f00 */
.L_x_138:
[----:B-1----:R1:W2:Y:S02]  /*7720*/  SYNCS.PHASECHK.TRANS64.TRYWAIT P1, [R0+URZ+0xd0], R3 ;  /* 0x0000d003000075a7 */ /* 0x0022a400080211ff */
[----:B--2---:R-:W-:Y:S05]  /*7730*/  @!P1 NANOSLEEP.SYNCS 0x989680 ;  /* 0x009896800000995d */ /* 0x004fea0003900000 */
[----:B------:R-:W2:Y:S02]  /*7740*/  @!P1 SYNCS.PHASECHK.TRANS64 P1, [R0+URZ+0xd0], R3 ;  /* 0x0000d003000095a7 */ /* 0x000ea400080210ff */
[----:B--2---:R-:W-:Y:S05]  /*7750*/  @!P1 BRA `(.L_x_138) ;  /* 0xfffffffc00f09947 */ /* 0x004fea000383ffff */
[----:B------:R-:W-:Y:S05]  /*7760*/  BRA `(.L_x_139) ;  /* 0xffffffc400387947 */ /* 0x000fea000383ffff */
.L_x_85:
[----:B--2---:R2:W4:Y:S02]  /*7770*/  SYNCS.PHASECHK.TRANS64.TRYWAIT P0, [R0+URZ+0x50], R3 ;  /* 0x00005003000075a7 */ /* 0x00452400080011ff */
[----:B----4-:R-:W-:Y:S05]  /*7780*/  @!P0 NANOSLEEP.SYNCS 0x989680 ;  /* 0x009896800000895d */ /* 0x010fea0003900000 */
[----:B------:R-:W4:Y:S02]  /*7790*/  @!P0 SYNCS.PHASECHK.TRANS64 P0, [R0+URZ+0x50], R3 ;  /* 0x00005003000085a7 */ /* 0x000f2400080010ff */
[----:B----4-:R-:W-:Y:S05]  /*77a0*/  @!P0 BRA `(.L_x_85) ;  /* 0xfffffffc00f08947 */ /* 0x010fea000383ffff */
[----:B------:R-:W-:Y:S05]  /*77b0*/  BRA `(.L_x_140) ;  /* 0xffffffc8003c7947 */ /* 0x000fea000383ffff */
.L_x_88:
[----:B------:R-:W-:Y:S07]  /*77c0*/  MOV R0, UR6 ;  /* 0x0000000600007c02 */ /* 0x000fee0008000f00 */
.L_x_141:
[----:B--2---:R2:W4:Y:S02]  /*77d0*/  SYNCS.PHASECHK.TRANS64.TRYWAIT P0, [R0+URZ+0x48], R3 ;  /* 0x00004803000075a7 */ /* 0x00452400080011ff */
[----:B----4-:R-:W-:Y:S05]  /*77e0*/  @!P0 NANOSLEEP.SYNCS 0x989680 ;  /* 0x009896800000895d */ /* 0x010fea0003900000 */
[----:B------:R-:W4:Y:S02]  /*77f0*/  @!P0 SYNCS.PHASECHK.TRANS64 P0, [R0+URZ+0x48], R3 ;  /* 0x00004803000085a7 */ /* 0x000f2400080010ff */
[----:B----4-:R-:W-:Y:S05]  /*7800*/  @!P0 BRA `(.L_x_141) ;  /* 0xfffffffc00f08947 */ /* 0x010fea000383ffff */
[----:B------:R-:W-:Y:S05]  /*7810*/  BRA `(.L_x_87) ;  /* 0xffffffcc00287947 */ /* 0x000fea000383ffff */
.L_x_91:
[----:B------:R-:W-:Y:S07]  /*7820*/  MOV R3, UR6 ;  /* 0x0000000600037c02 */ /* 0x000fee0008000f00 */
.L_x_142:
[----:B-1----:R1:W2:Y:S02]  /*7830*/  SYNCS.PHASECHK.TRANS64.TRYWAIT P2, [R3+URZ+0x38], R26 ;  /* 0x0000381a030075a7 */ /* 0x0022a400080411ff */
[----:B--2---:R-:W-:Y:S05]  /*7840*/  @!P2 NANOSLEEP.SYNCS 0x989680 ;  /* 0x009896800000a95d */ /* 0x004fea0003900000 */
[----:B------:R-:W2:Y:S02]  /*7850*/  @!P2 SYNCS.PHASECHK.TRANS64 P2, [R3+URZ+0x38], R26 ;  /* 0x0000381a0300a5a7 */ /* 0x000ea400080410ff */
[----:B--2---:R-:W-:Y:S05]  /*7860*/  @!P2 BRA `(.L_x_142) ;  /* 0xfffffffc00f0a947 */ /* 0x004fea000383ffff */
[----:B------:R-:W-:Y:S05]  /*7870*/  BRA `(.L_x_143) ;  /* 0xffffffcc00bc7947 */ /* 0x000fea000383ffff */
.L_x_94:
[----:B--2---:R2:W3:Y:S02]  /*7880*/  SYNCS.PHASECHK.TRANS64.TRYWAIT P0, [R0+URZ+0x50], R3 ;  /* 0x00005003000075a7 */ /* 0x0044e400080011ff */
[----:B---3--:R-:W-:Y:S05]  /*7890*/  @!P0 NANOSLEEP.SYNCS 0x989680 ;  /* 0x009896800000895d */ /* 0x008fea0003900000 */
[----:B------:R-:W3:Y:S02]  /*78a0*/  @!P0 SYNCS.PHASECHK.TRANS64 P0, [R0+URZ+0x50], R3 ;  /* 0x00005003000085a7 */ /* 0x000ee400080010ff */
[----:B---3--:R-:W-:Y:S05]  /*78b0*/  @!P0 BRA `(.L_x_94) ;  /* 0xfffffffc00f08947 */ /* 0x008fea000383ffff */
[----:B------:R-:W-:Y:S05]  /*78c0*/  BRA `(.L_x_144) ;  /* 0xffffffd4001c7947 */ /* 0x000fea000383ffff */
.L_x_105:
[----:B-1----:R-:W-:Y:S04]  /*78d0*/  MOV R0, UR43 ;  /* 0x0000002b00007c02 */ /* 0x002fe80008000f00 */
[----:B------:R1:W2:Y:S03]  /*78e0*/  SYNCS.PHASECHK.TRANS64.TRYWAIT P1, [R0+URZ+0x30], R3 ;  /* 0x00003003000075a7 */ /* 0x0002a600080211ff */
[----:B--2---:R-:W-:Y:S05]  /*78f0*/  @!P1 NANOSLEEP.SYNCS 0x989680 ;  /* 0x009896800000995d */ /* 0x004fea0003900000 */
[----:B------:R-:W2:Y:S02]  /*7900*/  @!P1 SYNCS.PHASECHK.TRANS64 P1, [R0+URZ+0x30], R3 ;  /* 0x00003003000095a7 */ /* 0x000ea400080210ff */
[----:B--2---:R-:W-:Y:S05]  /*7910*/  @!P1 BRA `(.L_x_105) ;  /* 0xfffffffc00ec9947 */ /* 0x004fea000383ffff */
[----:B------:R-:W-:Y:S05]  /*7920*/  BRA `(.L_x_104) ;  /* 0xffffffe000187947 */ /* 0x000fea000383ffff */
.L_x_107:
[----:B------:R1:W1:Y:S02]  /*7930*/  SYNCS.PHASECHK.TRANS64.TRYWAIT P1, [R187+URZ+0x70], R2 ;  /* 0x00007002bb0075a7 */ /* 0x00026400080211ff */
[----:B-1----:R-:W-:Y:S05]  /*7940*/  @!P1 NANOSLEEP.SYNCS 0x989680 ;  /* 0x009896800000995d */ /* 0x002fea0003900000 */
[----:B------:R-:W1:Y:S02]  /*7950*/  @!P1 SYNCS.PHASECHK.TRANS64 P1, [R187+URZ+0x70], R2 ;  /* 0x00007002bb0095a7 */ /* 0x000e6400080210ff */
[----:B-1----:R-:W-:Y:S05]  /*7960*/  @!P1 BRA `(.L_x_107) ;  /* 0xfffffffc00f09947 */ /* 0x002fea000383ffff */
[----:B------:R-:W-:Y:S05]  /*7970*/  BRA `(.L_x_106) ;  /* 0xffffffe0005c7947 */ /* 0x000fea000383ffff */
        .weak           $__internal_0_$__cuda_sm10x_tcgen05_guardrail_trap_col_being_dealloced_not_returned_by_alloc
        .type           $__internal_0_$__cuda_sm10x_tcgen05_guardrail_trap_col_being_dealloced_not_returned_by_alloc,@function
        .size           $__internal_0_$__cuda_sm10x_tcgen05_guardrail_trap_col_being_dealloced_not_returned_by_alloc,($__internal_1_$__cuda_sm10x_tcgen05_guardrail_trap_phase_invalid_during_alloc - $__internal_0_$__cuda_sm10x_tcgen05_guardrail_trap_col_being_dealloced_not_returned_by_alloc)
$__internal_0_$__cuda_sm10x_tcgen05_guardrail_trap_col_being_dealloced_not_returned_by_alloc:
[----:B------:R-:W-:Y:S05]  /*7980*/  BPT.TRAP 0x1 ;  /* 0x000000040000795c */ /* 0x000fea0000300000 */
[----:B------:R-:W-:-:S04]  /*7990*/  HFMA2 R3, -RZ, RZ, 0, 0 ;  /* 0x00000000ff037431 */ /* 0x000fc800000001ff */
[----:B------:R-:W-:Y:S05]  /*79a0*/  RET.REL.NODEC R2 `(_ZN7cutlass13device_kernelINS_4gemm6kernel13GemmUniversalIN4cute5tupleIJiiiiEEENS1_10collective13CollectiveMmaINS1_35MainloopSm100TmaUmmaWarpSpecializedILi3ELi2ELi4ENS5_IJNS4_1CILi2EEENSA_ILi1EEESC_EEEEENS5_IJNSA_ILi256EEENSA_ILi64EEENSA_ILi32EEEEEEaNS5_IJlSC_lEEEaSJ_NS4_8TiledMMAINS4_8MMA_AtomIJNS4_21SM100_MMA_S8_2x1SM_SSIaaiLi256ELi64ELNS4_4UMMA5MajorE0ELSO_0ELNSN_8SaturateE0EEEEEENS4_6LayoutINS5_IJSC_SC_SC_EEENS5_IJNSA_ILi0EEESU_SU_EEEEENS5_IJNS4_10UnderscoreESX_SX_EEEEENS4_18SM100_TMA_2SM_LOADENS4_14ComposedLayoutINS4_7SwizzleILi1ELi4ELi3EEENS4_18smem_ptr_flag_bitsILi8EEENSS_INS5_IJNSA_ILi8EEESH_EEENS5_IJSH_SC_EEEEEEEvNS4_8identityES10_S1A_vS1B_EENS_8epilogue10collective18CollectiveEpilogueINS1D_23Sm100TmaWarpSpecializedILi1ELi1ELi64ELb0ELb0EEEJNS5_IJNSA_ILi128EEESG_SH_EEENS5_IJNSS_IS1I_SC_EENSS_ISG_SC_EEEEEaSJ_aSJ_NS1D_6fusion15FusionCallbacksIS1H_NS1N_17LinearCombinationIaiaiLNS_15FloatRoundStyleE2EEES1J_S1M_JEEENS4_5SM1004TMEM4LOAD26SM100_TMEM_LOAD_32dp32b64xENS4_13SM90_TMA_LOADENS11_INS12_ILi2ELi4ELi3EEES15_NSS_INS5_IJS16_SG_EEENS5_IJSG_SC_EEEEEEENS4_39AutoVectorizingCopyWithAssumedAlignmentILi128EEENS4_14SM90_TMA_STOREES22_S24_S24_EEEvvEEEEvNT_6ParamsE) ;  /* 0xffffff8402947950 */ /* 0x000fea0003c3ffff */
        .weak           $__internal_1_$__cuda_sm10x_tcgen05_guardrail_trap_phase_invalid_during_alloc
        .type           $__internal_1_$__cuda_sm10x_tcgen05_guardrail_trap_phase_invalid_during_alloc,@function
        .size           $__internal_1_$__cuda_sm10x_tcgen05_guardrail_trap_phase_invalid_during_alloc,($__internal_2_$__cuda_sm10x_tcgen05_guardrail_trap_unallocated_columns_being_dealloced - $__internal_1_$__cuda_sm10x_tcgen05_guardrail_trap_phase_invalid_during_alloc)
$__internal_1_$__cuda_sm10x_tcgen05_guardrail_trap_phase_invalid_during_alloc:
[----:B------:R-:W-:Y:S05]  /*79b0*/  BPT.TRAP 0x1 ;  /* 0x000000040000795c */ /* 0x000fea0000300000 */
[----:B------:R-:W-:-:S04]  /*79c0*/  MOV R3, 0x0 ;  /* 0x0000000000037802 */ /* 0x000fc80000000f00 */
[----:B------:R-:W-:Y:S05]  /*79d0*/  RET.REL.NODEC R2 `(_ZN7cutlass13device_kernelINS_4gemm6kernel13GemmUniversalIN4cute5tupleIJiiiiEEENS1_10collective13CollectiveMmaINS1_35MainloopSm100TmaUmmaWarpSpecializedILi3ELi2ELi4ENS5_IJNS4_1CILi2EEENSA_ILi1EEESC_EEEEENS5_IJNSA_ILi256EEENSA_ILi64EEENSA_ILi32EEEEEEaNS5_IJlSC_lEEEaSJ_NS4_8TiledMMAINS4_8MMA_AtomIJNS4_21SM100_MMA_S8_2x1SM_SSIaaiLi256ELi64ELNS4_4UMMA5MajorE0ELSO_0ELNSN_8SaturateE0EEEEEENS4_6LayoutINS5_IJSC_SC_SC_EEENS5_IJNSA_ILi0EEESU_SU_EEEEENS5_IJNS4_10UnderscoreESX_SX_EEEEENS4_18SM100_TMA_2SM_LOADENS4_14ComposedLayoutINS4_7SwizzleILi1ELi4ELi3EEENS4_18smem_ptr_flag_bitsILi8EEENSS_INS5_IJNSA_ILi8EEESH_EEENS5_IJSH_SC_EEEEEEEvNS4_8identityES10_S1A_vS1B_EENS_8epilogue10collective18CollectiveEpilogueINS1D_23Sm100TmaWarpSpecializedILi1ELi1ELi64ELb0ELb0EEEJNS5_IJNSA_ILi128EEESG_SH_EEENS5_IJNSS_IS1I_SC_EENSS_ISG_SC_EEEEEaSJ_aSJ_NS1D_6fusion15FusionCallbacksIS1H_NS1N_17LinearCombinationIaiaiLNS_15FloatRoundStyleE2EEES1J_S1M_JEEENS4_5SM1004TMEM4LOAD26SM100_TMEM_LOAD_32dp32b64xENS4_13SM90_TMA_LOADENS11_INS12_ILi2ELi4ELi3EEES15_NSS_INS5_IJS16_SG_EEENS5_IJSG_SC_EEEEEEENS4_39AutoVectorizingCopyWithAssumedAlignmentILi128EEENS4_14SM90_TMA_STOREES22_S24_S24_EEEvvEEEEvNT_6ParamsE) ;  /* 0xffffff8402887950 */ /* 0x000fea0003c3ffff */
        .weak           $__internal_2_$__cuda_sm10x_tcgen05_guardrail_trap_unallocated_columns_being_dealloced
        .type           $__internal_2_$__cuda_sm10x_tcgen05_guardrail_trap_unallocated_columns_being_dealloced,@function
        .size           $__internal_2_$__cuda_sm10x_tcgen05_guardrail_trap_unallocated_columns_being_dealloced,(.L_x_146 - $__internal_2_$__cuda_sm10x_tcgen05_guardrail_trap_unallocated_columns_being_dealloced)
$__internal_2_$__cuda_sm10x_tcgen05_guardrail_trap_unallocated_columns_being_dealloced:
[----:B------:R-:W-:Y:S05]  /*79e0*/  BPT.TRAP 0x1 ;  /* 0x000000040000795c */ /* 0x000fea0000300000 */
[----:B------:R-:W-:-:S04]  /*79f0*/  HFMA2 R3, -RZ, RZ, 0, 0 ;  /* 0x00000000ff037431 */ /* 0x000fc800000001ff */
[----:B------:R-:W-:Y:S05]  /*7a00*/  RET.REL.NODEC R2 `(_ZN7cutlass13device_kernelINS_4gemm6kernel13GemmUniversalIN4cute5tupleIJiiiiEEENS1_10collective13CollectiveMmaINS1_35MainloopSm100TmaUmmaWarpSpecializedILi3ELi2ELi4ENS5_IJNS4_1CILi2EEENSA_ILi1EEESC_EEEEENS5_IJNSA_ILi256EEENSA_ILi64EEENSA_ILi32EEEEEEaNS5_IJlSC_lEEEaSJ_NS4_8TiledMMAINS4_8MMA_AtomIJNS4_21SM100_MMA_S8_2x1SM_SSIaaiLi256ELi64ELNS4_4UMMA5MajorE0ELSO_0ELNSN_8SaturateE0EEEEEENS4_6LayoutINS5_IJSC_SC_SC_EEENS5_IJNSA_ILi0EEESU_SU_EEEEENS5_IJNS4_10UnderscoreESX_SX_EEEEENS4_18SM100_TMA_2SM_LOADENS4_14ComposedLayoutINS4_7SwizzleILi1ELi4ELi3EEENS4_18smem_ptr_flag_bitsILi8EEENSS_INS5_IJNSA_ILi8EEESH_EEENS5_IJSH_SC_EEEEEEEvNS4_8identityES10_S1A_vS1B_EENS_8epilogue10collective18CollectiveEpilogueINS1D_23Sm100TmaWarpSpecializedILi1ELi1ELi64ELb0ELb0EEEJNS5_IJNSA_ILi128EEESG_SH_EEENS5_IJNSS_IS1I_SC_EENSS_ISG_SC_EEEEEaSJ_aSJ_NS1D_6fusion15FusionCallbacksIS1H_NS1N_17LinearCombinationIaiaiLNS_15FloatRoundStyleE2EEES1J_S1M_JEEENS4_5SM1004TMEM4LOAD26SM100_TMEM_LOAD_32dp32b64xENS4_13SM90_TMA_LOADENS11_INS12_ILi2ELi4ELi3EEES15_NSS_INS5_IJS16_SG_EEENS5_IJSG_SC_EEEEEEENS4_39AutoVectorizingCopyWithAssumedAlignmentILi128EEENS4_14SM90_TMA_STOREES22_S24_S24_EEEvvEEEEvNT_6ParamsE) ;  /* 0xffffff84027c7950 */ /* 0x000fea0003c3ffff */
.L_x_145:
[----:B------:R-:W-:-:S00]  /*7a10*/  BRA `(.L_x_145) ;  /* 0xfffffffc00fc7947 */ /* 0x000fc0000383ffff */
[----:B------:R-:W-:-:S00]  /*7a20*/  NOP ;  /* 0x0000000000007918 */ /* 0x000fc00000000000 */
        /* <DEDUP_REMOVED lines=13> */
.L_x_146:


//--------------------- .nv.global.init           --------------------------
	.section	.nv.global.init,"aw",@progbits
.nv.global.init:
	.type		$str$27,@object
	.size		$str$27,($str$28 - $str$27)
$str$27:
        /*0000*/ 	.byte	0x28, 0x61, 0x64, 0x64, 0x72, 0x65, 0x73, 0x73, 0x20, 0x26, 0x20, 0x6d, 0x61, 0x73, 0x6b, 0x29
        /*0010*/ 	.byte	0x20, 0x3d, 0x3d, 0x20, 0x30, 0x00
	.type		$str$28,@object
	.size		$str$28,($str$26 - $str$28)
$str$28:
        /*0016*/ 	.byte	0x2f, 0x74, 0x6d, 0x70, 0x2f, 0x63, 0x75, 0x74, 0x6c, 0x61, 0x73, 0x73, 0x5f, 0x73, 0x77, 0x65
        /*0026*/ 	.byte	0x65, 0x70, 0x5f, 0x73, 0x72, 0x63, 0x2f, 0x69, 0x6e, 0x63, 0x6c, 0x75, 0x64, 0x65, 0x2f, 0x63
        /*0036*/ 	.byte	0x75, 0x74, 0x65, 0x2f, 0x70, 0x6f, 0x69, 0x6e, 0x74, 0x65, 0x72, 0x5f, 0x66, 0x6c, 0x61, 0x67
        /*0046*/ 	.byte	0x67, 0x65, 0x64, 0x2e, 0x68, 0x70, 0x70, 0x00
	.type		$str$26,@object
	.size		$str$26,($str$25 - $str$26)
$str$26:
        /*004e*/ 	.byte	0x2f, 0x74, 0x6d, 0x70, 0x2f, 0x63, 0x75, 0x74, 0x6c, 0x61, 0x73, 0x73, 0x5f, 0x73, 0x77, 0x65
        /*005e*/ 	.byte	0x65, 0x70, 0x5f, 0x73, 0x72, 0x63, 0x2f, 0x69, 0x6e, 0x63, 0x6c, 0x75, 0x64, 0x65, 0x2f, 0x63
        /*006e*/ 	.byte	0x75, 0x74, 0x65, 0x2f, 0x61, 0x74, 0x6f, 0x6d, 0x2f, 0x63, 0x6f, 0x70, 0x79, 0x5f, 0x74, 0x72
        /*007e*/ 	.byte	0x61, 0x69, 0x74, 0x73, 0x5f, 0x73, 0x6d, 0x31, 0x30, 0x30, 0x2e, 0x68, 0x70, 0x70, 0x00
	.type		$str$25,@object
	.size		$str$25,(__unnamed_1 - $str$25)
$str$25:
        /*008d*/ 	.byte	0x28, 0x28, 0x75, 0x69, 0x6e, 0x74, 0x33, 0x32, 0x5f, 0x74, 0x28, 0x74, 0x68, 0x72, 0x65, 0x61
        /*009d*/ 	.byte	0x64, 0x49, 0x64, 0x78, 0x2e, 0x78, 0x29, 0x20, 0x2f, 0x20, 0x33, 0x32, 0x29, 0x20, 0x25, 0x20
        /*00ad*/ 	.byte	0x34, 0x29, 0x20, 0x3d, 0x3d, 0x20, 0x28, 0x28, 0x28, 0x74, 0x6d, 0x65, 0x6d, 0x5f, 0x61, 0x64
        /*00bd*/ 	.byte	0x64, 0x72, 0x20, 0x3e, 0x3e, 0x20, 0x31, 0x36, 0x29, 0x20, 0x2f, 0x20, 0x33, 0x32, 0x29, 0x20
        /*00cd*/ 	.byte	0x25, 0x20, 0x34, 0x29, 0x00
	.type		__unnamed_1,@object
	.size		__unnamed_1,(__unnamed_2 - __unnamed_1)
__unnamed_1:
        /*00d2*/ 	.byte	0x61, 0x75, 0x74, 0x6f, 0x20, 0x63, 0x75, 0x74, 0x65, 0x3a, 0x3a, 0x61, 0x73, 0x5f, 0x70, 0x6f
        /* <DEDUP_REMOVED lines=24> */
        /*0262*/ 	.byte	0x5d, 0x00
	.type		__unnamed_2,@object
	.size		__unnamed_2,(.L_2 - __unnamed_2)
__unnamed_2:
        /* <DEDUP_REMOVED lines=42> */
        /*0504*/ 	.byte	0x43, 0x3c, 0x30, 0x3e, 0x3e, 0x3e, 0x3e, 0x5d, 0x00
.L_2:


//--------------------- .nv.shared._ZN7cutlass13device_kernelINS_4gemm6kernel13GemmUniversalIN4cute5tupleIJiiiiEEENS1_10collective13CollectiveMmaINS1_35MainloopSm100TmaUmmaWarpSpecializedILi3ELi2ELi4ENS5_IJNS4_1CILi2EEENSA_ILi1EEESC_EEEEENS5_IJNSA_ILi256EEENSA_ILi64EEENSA_ILi32EEEEEEaNS5_IJlSC_lEEEaSJ_NS4_8TiledMMAINS4_8MMA_AtomIJNS4_21SM100_MMA_S8_2x1SM_SSIaaiLi256ELi64ELNS4_4UMMA5MajorE0ELSO_0ELNSN_8SaturateE0EEEEEENS4_6LayoutINS5_IJSC_SC_SC_EEENS5_IJNSA_ILi0EEESU_SU_EEEEENS5_IJNS4_10UnderscoreESX_SX_EEEEENS4_18SM100_TMA_2SM_LOADENS4_14ComposedLayoutINS4_7SwizzleILi1ELi4ELi3EEENS4_18smem_ptr_flag_bitsILi8EEENSS_INS5_IJNSA_ILi8EEESH_EEENS5_IJSH_SC_EEEEEEEvNS4_8identityES10_S1A_vS1B_EENS_8epilogue10collective18CollectiveEpilogueINS1D_23Sm100TmaWarpSpecializedILi1ELi1ELi64ELb0ELb0EEEJNS5_IJNSA_ILi128EEESG_SH_EEENS5_IJNSS_IS1I_SC_EENSS_ISG_SC_EEEEEaSJ_aSJ_NS1D_6fusion15FusionCallbacksIS1H_NS1N_17LinearCombinationIaiaiLNS_15FloatRoundStyleE2EEES1J_S1M_JEEENS4_5SM1004TMEM4LOAD26SM100_TMEM_LOAD_32dp32b64xENS4_13SM90_TMA_LOADENS11_INS12_ILi2ELi4ELi3EEES15_NSS_INS5_IJS16_SG_EEENS5_IJSG_SC_EEEEEEENS4_39AutoVectorizingCopyWithAssumedAlignmentILi128EEENS4_14SM90_TMA_STOREES22_S24_S24_EEEvvEEEEvNT_6ParamsE --------------------------
	.section	.nv.shared._ZN7cutlass13device_kernelINS_4gemm6kernel13GemmUniversalIN4cute5tupleIJiiiiEEENS1_10collective13CollectiveMmaINS1_35MainloopSm100TmaUmmaWarpSpecializedILi3ELi2ELi4ENS5_IJNS4_1CILi2EEENSA_ILi1EEESC_EEEEENS5_IJNSA_ILi256EEENSA_ILi64EEENSA_ILi32EEEEEEaNS5_IJlSC_lEEEaSJ_NS4_8TiledMMAINS4_8MMA_AtomIJNS4_21SM100_MMA_S8_2x1SM_SSIaaiLi256ELi64ELNS4_4UMMA5MajorE0ELSO_0ELNSN_8SaturateE0EEEEEENS4_6LayoutINS5_IJSC_SC_SC_EEENS5_IJNSA_ILi0EEESU_SU_EEEEENS5_IJNS4_10UnderscoreESX_SX_EEEEENS4_18SM100_TMA_2SM_LOADENS4_14ComposedLayoutINS4_7SwizzleILi1ELi4ELi3EEENS4_18smem_ptr_flag_bitsILi8EEENSS_INS5_IJNSA_ILi8EEESH_EEENS5_IJSH_SC_EEEEEEEvNS4_8identityES10_S1A_vS1B_EENS_8epilogue10collective18CollectiveEpilogueINS1D_23Sm100TmaWarpSpecializedILi1ELi1ELi64ELb0ELb0EEEJNS5_IJNSA_ILi128EEESG_SH_EEENS5_IJNSS_IS1I_SC_EENSS_ISG_SC_EEEEEaSJ_aSJ_NS1D_6fusion15FusionCallbacksIS1H_NS1N_17LinearCombinationIaiaiLNS_15FloatRoundStyleE2EEES1J_S1M_JEEENS4_5SM1004TMEM4LOAD26SM100_TMEM_LOAD_32dp32b64xENS4_13SM90_TMA_LOADENS11_INS12_ILi2ELi4ELi3EEES15_NSS_INS5_IJS16_SG_EEENS5_IJSG_SC_EEEEEEENS4_39AutoVectorizingCopyWithAssumedAlignmentILi128EEENS4_14SM90_TMA_STOREES22_S24_S24_EEEvvEEEEvNT_6ParamsE,"aw",@nobits
	.sectionflags	@""
	.align	16
	.zero		1024


//--------------------- .nv.shared.reserved.0     --------------------------
	.section	.nv.shared.reserved.0,"aw",@nobits
	.weak		__nv_reservedSMEM_offset_0_alias
	.size		__nv_reservedSMEM_offset_0_alias, 0, 64
	.other		__nv_reservedSMEM_offset_0_alias,@"STO_CUDA_RESERVED_SHARED STV_DEFAULT"
__nv_reservedSMEM_offset_0_alias:
	.zero		0
.nv.shared.reserved.0:
	.zero		64
	.weak		__nv_reservedSMEM_tcgen05_partition
	.type		__nv_reservedSMEM_tcgen05_partition,@object
	.size		__nv_reservedSMEM_tcgen05_partition,(.L_0 - __nv_reservedSMEM_tcgen05_partition)
__nv_reservedSMEM_tcgen05_partition:
	.zero		32
.L_0:


//--------------------- .nv.global                --------------------------
	.section	.nv.global,"aw",@nobits
.nv.global:
	.type		_ZN40_INTERNAL_3682b14b_4_k_cu_924d8010_100144cute1_E,@object
	.size		_ZN40_INTERNAL_3682b14b_4_k_cu_924d8010_100144cute1_E,(_ZN40_INTERNAL_3682b14b_4_k_cu_924d8010_100144cuda3std3__45__cpo6cbeginE - _ZN40_INTERNAL_3682b14b_4_k_cu_924d8010_100144cute1_E)
_ZN40_INTERNAL_3682b14b_4_k_cu_924d8010_100144cute1_E:
	.zero		1
	.type		_ZN40_INTERNAL_3682b14b_4_k_cu_924d8010_100144cuda3std3__45__cpo6cbeginE,@object
	.size		_ZN40_INTERNAL_3682b14b_4_k_cu_924d8010_100144cuda3std3__45__cpo6cbeginE,(_ZN40_INTERNAL_3682b14b_4_k_cu_924d8010_100144cuda3std3__48in_placeE - _ZN40_INTERNAL_3682b14b_4_k_cu_924d8010_100144cuda3std3__45__cpo6cbeginE)
_ZN40_INTERNAL_3682b14b_4_k_cu_924d8010_100144cuda3std3__45__cpo6cbeginE:
	.zero		1
	.type		_ZN40_INTERNAL_3682b14b_4_k_cu_924d8010_100144cuda3std3__48in_placeE,@object
	.size		_ZN40_INTERNAL_3682b14b_4_k_cu_924d8010_100144cuda3std3__48in_placeE,(_ZN40_INTERNAL_3682b14b_4_k_cu_924d8010_100144cuda3std6ranges3__45__cpo9iter_moveE - _ZN40_INTERNAL_3682b14b_4_k_cu_924d8010_100144cuda3std3__48in_placeE)
_ZN40_INTERNAL_3682b14b_4_k_cu_924d8010_100144cuda3std3__48in_placeE:
	.zero		1
	.type		_ZN40_INTERNAL_3682b14b_4_k_cu_924d8010_100144cuda3std6ranges3__45__cpo9iter_moveE,@object
	.size		_ZN40_INTERNAL_3682b14b_4_k_cu_924d8010_100144cuda3std6ranges3__45__cpo9iter_moveE,(_ZN40_INTERNAL_3682b14b_4_k_cu_924d8010_100144cuda3std3__45__cpo5beginE - _ZN40_INTERNAL_3682b14b_4_k_cu_924d8010_100144cuda3std6ranges3__45__cpo9iter_moveE)
_ZN40_INTERNAL_3682b14b_4_k_cu_924d8010_100144cuda3std6ranges3__45__cpo9iter_moveE:
	.zero		1
	.type		_ZN40_INTERNAL_3682b14b_4_k_cu_924d8010_100144cuda3std3__45__cpo5beginE,@object
	.size		_ZN40_INTERNAL_3682b14b_4_k_cu_924d8010_100144cuda3std3__45__cpo5beginE,(_ZN40_INTERNAL_3682b14b_4_k_cu_924d8010_100144cuda3std3__442_GLOBAL__N__3682b14b_4_k_cu_924d8010_100146ignoreE - _ZN40_INTERNAL_3682b14b_4_k_cu_924d8010_100144cuda3std3__45__cpo5beginE)
_ZN40_INTERNAL_3682b14b_4_k_cu_924d8010_100144cuda3std3__45__cpo5beginE:
	.zero		1
	.type		_ZN40_INTERNAL_3682b14b_4_k_cu_924d8010_100144cuda3std3__442_GLOBAL__N__3682b14b_4_k_cu_924d8010_100146ignoreE,@object
	.size		_ZN40_INTERNAL_3682b14b_4_k_cu_924d8010_100144cuda3std3__442_GLOBAL__N__3682b14b_4_k_cu_924d8010_100146ignoreE,(_ZN40_INTERNAL_3682b14b_4_k_cu_924d8010_100144cute7productE - _ZN40_INTERNAL_3682b14b_4_k_cu_924d8010_100144cuda3std3__442_GLOBAL__N__3682b14b_4_k_cu_924d8010_100146ignoreE)
_ZN40_INTERNAL_3682b14b_4_k_cu_924d8010_100144cuda3std3__442_GLOBAL__N__3682b14b_4_k_cu_924d8010_100146ignoreE:
	.zero		1
	.type		_ZN40_INTERNAL_3682b14b_4_k_cu_924d8010_100144cute7productE,@object
	.size		_ZN40_INTERNAL_3682b14b_4_k_cu_924d8010_100144cute7productE,(_ZN40_INTERNAL_3682b14b_4_k_cu_924d8010_100144cuda3std3__45__cpo3endE - _ZN40_INTERNAL_3682b14b_4_k_cu_924d8010_100144cute7productE)
_ZN40_INTERNAL_3682b14b_4_k_cu_924d8010_100144cute7productE:
	.zero		1
	.type		_ZN40_INTERNAL_3682b14b_4_k_cu_924d8010_100144cuda3std3__45__cpo3endE,@object
	.size		_ZN40_INTERNAL_3682b14b_4_k_cu_924d8010_100144cuda3std3__45__cpo3endE,(_ZN40_INTERNAL_3682b14b_4_k_cu_924d8010_100144cuda3std3__419piecewise_constructE - _ZN40_INTERNAL_3682b14b_4_k_cu_924d8010_100144cuda3std3__45__cpo3endE)
_ZN40_INTERNAL_3682b14b_4_k_cu_924d8010_100144cuda3std3__45__cpo3endE:
	.zero		1
	.type		_ZN40_INTERNAL_3682b14b_4_k_cu_924d8010_100144cuda3std3__419piecewise_constructE,@object
	.size		_ZN40_INTERNAL_3682b14b_4_k_cu_924d8010_100144cuda3std3__419piecewise_constructE,(_ZN40_INTERNAL_3682b14b_4_k_cu_924d8010_100144cuda3std3__45__cpo4cendE - _ZN40_INTERNAL_3682b14b_4_k_cu_924d8010_100144cuda3std3__419piecewise_constructE)
_ZN40_INTERNAL_3682b14b_4_k_cu_924d8010_100144cuda3std3__419piecewise_constructE:
	.zero		1
	.type		_ZN40_INTERNAL_3682b14b_4_k_cu_924d8010_100144cuda3std3__45__cpo4cendE,@object
	.size		_ZN40_INTERNAL_3682b14b_4_k_cu_924d8010_100144cuda3std3__45__cpo4cendE,(_ZN40_INTERNAL_3682b14b_4_k_cu_924d8010_100144cuda3std6ranges3__45__cpo4swapE - _ZN40_INTERNAL_3682b14b_4_k_cu_924d8010_100144cuda3std3__45__cpo4cendE)
_ZN40_INTERNAL_3682b14b_4_k_cu_924d8010_100144cuda3std3__45__cpo4cendE:
	.zero		1
	.type		_ZN40_INTERNAL_3682b14b_4_k_cu_924d8010_100144cuda3std6ranges3__45__cpo4swapE,@object
	.size		_ZN40_INTERNAL_3682b14b_4_k_cu_924d8010_100144cuda3std6ranges3__45__cpo4swapE,(.L_10 - _ZN40_INTERNAL_3682b14b_4_k_cu_924d8010_100144cuda3std6ranges3__45__cpo4swapE)
_ZN40_INTERNAL_3682b14b_4_k_cu_924d8010_100144cuda3std6ranges3__45__cpo4swapE:
	.zero		1
.L_10:


//--------------------- .nv.constant0._ZN7cutlass13device_kernelINS_4gemm6kernel13GemmUniversalIN4cute5tupleIJiiiiEEENS1_10collective13CollectiveMmaINS1_35MainloopSm100TmaUmmaWarpSpecializedILi3ELi2ELi4ENS5_IJNS4_1CILi2EEENSA_ILi1EEESC_EEEEENS5_IJNSA_ILi256EEENSA_ILi64EEENSA_ILi32EEEEEEaNS5_IJlSC_lEEEaSJ_NS4_8TiledMMAINS4_8MMA_AtomIJNS4_21SM100_MMA_S8_2x1SM_SSIaaiLi256ELi64ELNS4_4UMMA5MajorE0ELSO_0ELNSN_8SaturateE0EEEEEENS4_6LayoutINS5_IJSC_SC_SC_EEENS5_IJNSA_ILi0EEESU_SU_EEEEENS5_IJNS4_10UnderscoreESX_SX_EEEEENS4_18SM100_TMA_2SM_LOADENS4_14ComposedLayoutINS4_7SwizzleILi1ELi4ELi3EEENS4_18smem_ptr_flag_bitsILi8EEENSS_INS5_IJNSA_ILi8EEESH_EEENS5_IJSH_SC_EEEEEEEvNS4_8identityES10_S1A_vS1B_EENS_8epilogue10collective18CollectiveEpilogueINS1D_23Sm100TmaWarpSpecializedILi1ELi1ELi64ELb0ELb0EEEJNS5_IJNSA_ILi128EEESG_SH_EEENS5_IJNSS_IS1I_SC_EENSS_ISG_SC_EEEEEaSJ_aSJ_NS1D_6fusion15FusionCallbacksIS1H_NS1N_17LinearCombinationIaiaiLNS_15FloatRoundStyleE2EEES1J_S1M_JEEENS4_5SM1004TMEM4LOAD26SM100_TMEM_LOAD_32dp32b64xENS4_13SM90_TMA_LOADENS11_INS12_ILi2ELi4ELi3EEES15_NSS_INS5_IJS16_SG_EEENS5_IJSG_SC_EEEEEEENS4_39AutoVectorizingCopyWithAssumedAlignmentILi128EEENS4_14SM90_TMA_STOREES22_S24_S24_EEEvvEEEEvNT_6ParamsE --------------------------
	.section	.nv.constant0._ZN7cutlass13device_kernelINS_4gemm6kernel13GemmUniversalIN4cute5tupleIJiiiiEEENS1_10collective13CollectiveMmaINS1_35MainloopSm100TmaUmmaWarpSpecializedILi3ELi2ELi4ENS5_IJNS4_1CILi2EEENSA_ILi1EEESC_EEEEENS5_IJNSA_ILi256EEENSA_ILi64EEENSA_ILi32EEEEEEaNS5_IJlSC_lEEEaSJ_NS4_8TiledMMAINS4_8MMA_AtomIJNS4_21SM100_MMA_S8_2x1SM_SSIaaiLi256ELi64ELNS4_4UMMA5MajorE0ELSO_0ELNSN_8SaturateE0EEEEEENS4_6LayoutINS5_IJSC_SC_SC_EEENS5_IJNSA_ILi0EEESU_SU_EEEEENS5_IJNS4_10UnderscoreESX_SX_EEEEENS4_18SM100_TMA_2SM_LOADENS4_14ComposedLayoutINS4_7SwizzleILi1ELi4ELi3EEENS4_18smem_ptr_flag_bitsILi8EEENSS_INS5_IJNSA_ILi8EEESH_EEENS5_IJSH_SC_EEEEEEEvNS4_8identityES10_S1A_vS1B_EENS_8epilogue10collective18CollectiveEpilogueINS1D_23Sm100TmaWarpSpecializedILi1ELi1ELi64ELb0ELb0EEEJNS5_IJNSA_ILi128EEESG_SH_EEENS5_IJNSS_IS1I_SC_EENSS_ISG_SC_EEEEEaSJ_aSJ_NS1D_6fusion15FusionCallbacksIS1H_NS1N_17LinearCombinationIaiaiLNS_15FloatRoundStyleE2EEES1J_S1M_JEEENS4_5SM1004TMEM4LOAD26SM100_TMEM_LOAD_32dp32b64xENS4_13SM90_TMA_LOADENS11_INS12_ILi2ELi4ELi3EEES15_NSS_INS5_IJS16_SG_EEENS5_IJSG_SC_EEEEEEENS4_39AutoVectorizingCopyWithAssumedAlignmentILi128EEENS4_14SM90_TMA_STOREES22_S24_S24_EEEvvEEEEvNT_6ParamsE,"a",@progbits
	.sectionflags	@""
	.align	4
.nv.constant0._ZN7cutlass13device_kernelINS_4gemm6kernel13GemmUniversalIN4cute5tupleIJiiiiEEENS1_10collective13CollectiveMmaINS1_35MainloopSm100TmaUmmaWarpSpecializedILi3ELi2ELi4ENS5_IJNS4_1CILi2EEENSA_ILi1EEESC_EEEEENS5_IJNSA_ILi256EEENSA_ILi64EEENSA_ILi32EEEEEEaNS5_IJlSC_lEEEaSJ_NS4_8TiledMMAINS4_8MMA_AtomIJNS4_21SM100_MMA_S8_2x1SM_SSIaaiLi256ELi64ELNS4_4UMMA5MajorE0ELSO_0ELNSN_8SaturateE0EEEEEENS4_6LayoutINS5_IJSC_SC_SC_EEENS5_IJNSA_ILi0EEESU_SU_EEEEENS5_IJNS4_10UnderscoreESX_SX_EEEEENS4_18SM100_TMA_2SM_LOADENS4_14ComposedLayoutINS4_7SwizzleILi1ELi4ELi3EEENS4_18smem_ptr_flag_bitsILi8EEENSS_INS5_IJNSA_ILi8EEESH_EEENS5_IJSH_SC_EEEEEEEvNS4_8identityES10_S1A_vS1B_EENS_8epilogue10collective18CollectiveEpilogueINS1D_23Sm100TmaWarpSpecializedILi1ELi1ELi64ELb0ELb0EEEJNS5_IJNSA_ILi128EEESG_SH_EEENS5_IJNSS_IS1I_SC_EENSS_ISG_SC_EEEEEaSJ_aSJ_NS1D_6fusion15FusionCallbacksIS1H_NS1N_17LinearCombinationIaiaiLNS_15FloatRoundStyleE2EEES1J_S1M_JEEENS4_5SM1004TMEM4LOAD26SM100_TMEM_LOAD_32dp32b64xENS4_13SM90_TMA_LOADENS11_INS12_ILi2ELi4ELi3EEES15_NSS_INS5_IJS16_SG_EEENS5_IJSG_SC_EEEEEEENS4_39AutoVectorizingCopyWithAssumedAlignmentILi128EEENS4_14SM90_TMA_STOREES22_S24_S24_EEEvvEEEEvNT_6ParamsE:
	.zero		2944


//--------------------- SYMBOLS --------------------------

	.type		.nv.reservedSmem.offset0,@object
	.size		.nv.reservedSmem.offset0,0x4
	.type		.nv.reservedSmem.cap,@object
	.size		.nv.reservedSmem.cap,0x4
	.type		__assertfail,@function
